def gluon_wgmma(
    a_ptr,
    b_ptr,
    c_ptr,
    M,
    N,
    K,
    stride_am,
    stride_bk,
    stride_cm,
    BLOCK_M: gl.constexpr,
    BLOCK_N: gl.constexpr,
    BLOCK_K: gl.constexpr,
    DTYPE: gl.constexpr,
    A_LAYOUT: gl.constexpr,
    B_LAYOUT: gl.constexpr,
    C_LAYOUT: gl.constexpr,
    B_SHAPE: gl.constexpr,
    TRANS_B: gl.constexpr,
    NUM_BUFFERS: gl.constexpr,
    NUM_WARPS: gl.constexpr,
):
    a_desc = tma.make_tensor_descriptor(
        a_ptr, [M, K], [stride_am, 1], [BLOCK_M, BLOCK_K], A_LAYOUT
    )
    b_desc = tma.make_tensor_descriptor(
        b_ptr,
        [N, K] if TRANS_B else [K, N],
        [stride_bk, 1],
        B_SHAPE,
        B_LAYOUT,
    )
    c_desc = tma.make_tensor_descriptor(
        c_ptr, [M, N], [stride_cm, 1], [BLOCK_M, BLOCK_N], C_LAYOUT
    )

    a_bufs = gl.allocate_shared_memory(
        DTYPE, [NUM_BUFFERS, BLOCK_M, BLOCK_K], A_LAYOUT
    )
    b_bufs = gl.allocate_shared_memory(DTYPE, [NUM_BUFFERS] + B_SHAPE, B_LAYOUT)

    pid_m = gl.program_id(0)
    pid_n = gl.program_id(1)
    off_m = pid_m * BLOCK_M
    off_n = pid_n * BLOCK_N

    mma_layout: gl.constexpr = pick_wgmma_layout(DTYPE, BLOCK_M, BLOCK_N, NUM_WARPS)
    acc = warpgroup_mma_init(
        gl.zeros((BLOCK_M, BLOCK_N), dtype=gl.float32, layout=mma_layout)
    )

    bars = gl.allocate_shared_memory(
        gl.int64, [NUM_BUFFERS, 1], mbarrier.MBarrierLayout()
    )
    for i in gl.static_range(NUM_BUFFERS):
        mbarrier.init(bars.index(i), count=1)
    idx = 0
    phase = 0

    for k in range(0, K, BLOCK_K):
        a = a_bufs.index(idx)
        b = b_bufs.index(idx)
        bar = bars.index(idx)
        mbarrier.expect(bar, a_desc.block_type.nbytes + b_desc.block_type.nbytes)
        tma.async_copy_global_to_shared(a_desc, [off_m, k], bar, a)
        tma.async_copy_global_to_shared(
            b_desc, [off_n, k] if TRANS_B else [k, off_n], bar, b
        )
        mbarrier.wait(bar, phase=phase)

        if TRANS_B:
            b = b.permute((1, 0))
        acc = warpgroup_mma_wait(num_outstanding=0, deps=(acc,))
        acc = warpgroup_mma(a, b, acc, is_async=True)

        idx += 1
        if idx == NUM_BUFFERS:
            idx = 0
            phase ^= 1

    acc = warpgroup_mma_wait(num_outstanding=0, deps=(acc,))
    for i in gl.static_range(NUM_BUFFERS):
        mbarrier.invalidate(bars.index(i))

    c_smem = gl.allocate_shared_memory(DTYPE, [BLOCK_M, BLOCK_N], C_LAYOUT)
    c_smem.store(acc.to(DTYPE))
    fence_async_shared()
    tma.async_copy_shared_to_global(c_desc, [off_m, off_n], c_smem)
    tma.store_wait(pendings=0)

# config = {"BLOCK_K": 32, "BLOCK_M": 64, "BLOCK_N": 64, "arch": "sm_90", "dtype": "bf16", "num_buffers": 4, "num_warps": 4, "trans_b": 1}
# arch = sm_90


// ===== COMPILED SASS (sm_90a) =====

	.target	sm_90a

	.elftype	@"ET_EXEC"


//--------------------- .note.nv.tkinfo           --------------------------
	.section	.note.nv.tkinfo,"",@"SHT_NOTE"
	.sectionflags	@"SHF_NOTE_NV_TKINFO"
	.tkinfo
        /*0018*/ 	.word	0x00000002
        /*0030*/ 	.string	""
        /*0030*/ 	.string	"ptxas"
        /*0030*/ 	.string	"Cuda compilation tools, release 13.0, V13.0.88"
        /*0030*/ 	.string	"Build cuda_13.0.r13.0/compiler.36424714_0"
        /*0030*/ 	.string	"-v  -suppress-debug-info  -lineinfo  -arch sm_90a "



//--------------------- .note.nv.cuinfo           --------------------------
	.section	.note.nv.cuinfo,"",@"SHT_NOTE"
	.sectionflags	@"SHF_NOTE_NV_CUINFO"
        /*0018*/ 	.short	0x0002
        /*001a*/ 	.short	0x005a
        /*001c*/ 	.short	0x0082
	.zero		2


//--------------------- .nv.info                  --------------------------
	.section	.nv.info,"",@"SHT_CUDA_INFO"
	.align	4


	//----- nvinfo : EIATTR_REGCOUNT
	.align		4
        /*0000*/ 	.byte	0x04, 0x2f
        /*0002*/ 	.short	(.L_1 - .L_0)
	.align		4
.L_0:
        /*0004*/ 	.word	index@(gluon_wgmma)
        /*0008*/ 	.word	0x0000003a


	//----- nvinfo : EIATTR_FRAME_SIZE
	.align		4
.L_1:
        /*000c*/ 	.byte	0x04, 0x11
        /*000e*/ 	.short	(.L_3 - .L_2)
	.align		4
.L_2:
        /*0010*/ 	.word	index@(gluon_wgmma)
        /*0014*/ 	.word	0x00000000


	//----- nvinfo : EIATTR_MIN_STACK_SIZE
	.align		4
.L_3:
        /*0018*/ 	.byte	0x04, 0x12
        /*001a*/ 	.short	(.L_5 - .L_4)
	.align		4
.L_4:
        /*001c*/ 	.word	index@(gluon_wgmma)
        /*0020*/ 	.word	0x00000000
.L_5:


//--------------------- .nv.compat                --------------------------
	.section	.nv.compat,"",@"SHT_CUDA_COMPAT_INFO"
	.align	4
        /*0000*/ 	.byte	0x02, 0x09, 0x01, 0x00, 0x02, 0x02, 0x04, 0x00, 0x02, 0x05, 0x05, 0x00, 0x03, 0x07, 0x01, 0x01
        /*0010*/ 	.byte	0x02, 0x03, 0x03, 0x00, 0x02, 0x06, 0x01, 0x00, 0x04, 0x0b, 0x08, 0x00, 0x00, 0x00, 0x00, 0x00
        /*0020*/ 	.byte	0x00, 0x00, 0x00, 0x00


//--------------------- .nv.info.gluon_wgmma      --------------------------
	.section	.nv.info.gluon_wgmma,"",@"SHT_CUDA_INFO"
	.sectionflags	@""
	.align	4


	//----- nvinfo : EIATTR_CUDA_API_VERSION
	.align		4
        /*0000*/ 	.byte	0x04, 0x37
        /*0002*/ 	.short	(.L_7 - .L_6)
.L_6:
        /*0004*/ 	.word	0x00000082


	//----- nvinfo : EIATTR_KPARAM_INFO
	.align		4
.L_7:
        /*0008*/ 	.byte	0x04, 0x17
        /*000a*/ 	.short	(.L_9 - .L_8)
.L_8:
        /*000c*/ 	.word	0x00000000
        /*0010*/ 	.short	0x000a
        /*0012*/ 	.short	0x0048
        /*0014*/ 	.byte	0x00, 0xf4, 0x21, 0x00


	//----- nvinfo : EIATTR_KPARAM_INFO
	.align		4
.L_9:
        /*0018*/ 	.byte	0x04, 0x17
        /*001a*/ 	.short	(.L_11 - .L_10)
.L_10:
        /*001c*/ 	.word	0x00000000
        /*0020*/ 	.short	0x0009
        /*0022*/ 	.short	0x0040
        /*0024*/ 	.byte	0x00, 0xf4, 0x21, 0x00


	//----- nvinfo : EIATTR_KPARAM_INFO
	.align		4
.L_11:
        /*0028*/ 	.byte	0x04, 0x17
        /*002a*/ 	.short	(.L_13 - .L_12)
.L_12:
        /*002c*/ 	.word	0x00000000
        /*0030*/ 	.short	0x0008
        /*0032*/ 	.short	0x0038
        /*0034*/ 	.byte	0x00, 0xf0, 0x21, 0x00


	//----- nvinfo : EIATTR_KPARAM_INFO
	.align		4
.L_13:
        /*0038*/ 	.byte	0x04, 0x17
        /*003a*/ 	.short	(.L_15 - .L_14)
.L_14:
        /*003c*/ 	.word	0x00000000
        /*0040*/ 	.short	0x0007
        /*0042*/ 	.short	0x0030
        /*0044*/ 	.byte	0x00, 0xf0, 0x21, 0x00


	//----- nvinfo : EIATTR_KPARAM_INFO
	.align		4
.L_15:
        /*0048*/ 	.byte	0x04, 0x17
        /*004a*/ 	.short	(.L_17 - .L_16)
.L_16:
        /*004c*/ 	.word	0x00000000
        /*0050*/ 	.short	0x0006
        /*0052*/ 	.short	0x0028
        /*0054*/ 	.byte	0x00, 0xf0, 0x21, 0x00


	//----- nvinfo : EIATTR_KPARAM_INFO
	.align		4
.L_17:
        /*0058*/ 	.byte	0x04, 0x17
        /*005a*/ 	.short	(.L_19 - .L_18)
.L_18:
        /*005c*/ 	.word	0x00000000
        /*0060*/ 	.short	0x0005
        /*0062*/ 	.short	0x0020
        /*0064*/ 	.byte	0x00, 0xf0, 0x11, 0x00


	//----- nvinfo : EIATTR_KPARAM_INFO
	.align		4
.L_19:
        /*0068*/ 	.byte	0x04, 0x17
        /*006a*/ 	.short	(.L_21 - .L_20)
.L_20:
        /*006c*/ 	.word	0x00000000
        /*0070*/ 	.short	0x0004
        /*0072*/ 	.short	0x001c
        /*0074*/ 	.byte	0x00, 0xf0, 0x11, 0x00


	//----- nvinfo : EIATTR_KPARAM_INFO
	.align		4
.L_21:
        /*0078*/ 	.byte	0x04, 0x17
        /*007a*/ 	.short	(.L_23 - .L_22)
.L_22:
        /*007c*/ 	.word	0x00000000
        /*0080*/ 	.short	0x0003
        /*0082*/ 	.short	0x0018
        /*0084*/ 	.byte	0x00, 0xf0, 0x11, 0x00


	//----- nvinfo : EIATTR_KPARAM_INFO
	.align		4
.L_23:
        /*0088*/ 	.byte	0x04, 0x17
        /*008a*/ 	.short	(.L_25 - .L_24)
.L_24:
        /*008c*/ 	.word	0x00000000
        /*0090*/ 	.short	0x0002
        /*0092*/ 	.short	0x0010
        /*0094*/ 	.byte	0x00, 0xf4, 0x21, 0x00


	//----- nvinfo : EIATTR_KPARAM_INFO
	.align		4
.L_25:
        /*0098*/ 	.byte	0x04, 0x17
        /*009a*/ 	.short	(.L_27 - .L_26)
.L_26:
        /*009c*/ 	.word	0x00000000
        /*00a0*/ 	.short	0x0001
        /*00a2*/ 	.short	0x0008
        /*00a4*/ 	.byte	0x00, 0xf4, 0x21, 0x00


	//----- nvinfo : EIATTR_KPARAM_INFO
	.align		4
.L_27:
        /*00a8*/ 	.byte	0x04, 0x17
        /*00aa*/ 	.short	(.L_29 - .L_28)
.L_28:
        /*00ac*/ 	.word	0x00000000
        /*00b0*/ 	.short	0x0000
        /*00b2*/ 	.short	0x0000
        /*00b4*/ 	.byte	0x00, 0xf4, 0x21, 0x00


	//----- nvinfo : EIATTR_SPARSE_MMA_MASK
	.align		4
.L_29:
        /*00b8*/ 	.byte	0x03, 0x50
        /*00ba*/ 	.short	0x0000


	//----- nvinfo : EIATTR_MAXREG_COUNT
	.align		4
        /*00bc*/ 	.byte	0x03, 0x1b
        /*00be*/ 	.short	0x00ff


	//----- nvinfo : EIATTR_NUM_BARRIERS
	.align		4
        /*00c0*/ 	.byte	0x02, 0x4c
        /*00c2*/ 	.byte	0x01
	.zero		1


	//----- nvinfo : EIATTR_MERCURY_ISA_VERSION
	.align		4
        /*00c4*/ 	.byte	0x03, 0x5f
        /*00c6*/ 	.short	0x0101


	//----- nvinfo : EIATTR_INT_WARP_WIDE_INSTR_OFFSETS
	.align		4
        /*00c8*/ 	.byte	0x04, 0x31
        /*00ca*/ 	.short	(.L_31 - .L_30)


	//   ....[0]....
.L_30:
        /*00cc*/ 	.word	0x00001360


	//   ....[1]....
        /*00d0*/ 	.word	0x00001380


	//   ....[2]....
        /*00d4*/ 	.word	0x00001390


	//   ....[3]....
        /*00d8*/ 	.word	0x000013a0


	//   ....[4]....
        /*00dc*/ 	.word	0x000014b0


	//   ....[5]....
        /*00e0*/ 	.word	0x00001750


	//   ....[6]....
        /*00e4*/ 	.word	0x00001760


	//   ....[7]....
        /*00e8*/ 	.word	0x000017d0


	//   ....[8]....
        /*00ec*/ 	.word	0x000017e0


	//   ....[9]....
        /*00f0*/ 	.word	0x00001cf0


	//   ....[10]....
        /*00f4*/ 	.word	0x00001d00


	//----- nvinfo : EIATTR_COOP_GROUP_MASK_REGIDS
	.align		4
.L_31:
        /*00f8*/ 	.byte	0x04, 0x29
        /*00fa*/ 	.short	(.L_33 - .L_32)


	//   ....[0]....
.L_32:
        /*00fc*/ 	.word	0xffffffff


	//   ....[1]....
        /*0100*/ 	.word	0xffffffff


	//   ....[2]....
        /*0104*/ 	.word	0xffffffff


	//----- nvinfo : EIATTR_COOP_GROUP_INSTR_OFFSETS
	.align		4
.L_33:
        /*0108*/ 	.byte	0x04, 0x28
        /*010a*/ 	.short	(.L_35 - .L_34)


	//   ....[0]....
.L_34:
        /*010c*/ 	.word	0x00000150


	//   ....[1]....
        /*0110*/ 	.word	0x00000700


	//   ....[2]....
        /*0114*/ 	.word	0x00000cf0


	//----- nvinfo : EIATTR_MBARRIER_INSTR_OFFSETS
	.align		4
.L_35:
        /*0118*/ 	.byte	0x04, 0x39
        /*011a*/ 	.short	(.L_37 - .L_36)


	//   ....[0]....
.L_36:
        /*011c*/ 	.word	0x00001500
        /*0120*/ 	.word	0x000000ff
        /*0124*/ 	.word	0x00008000
        /*0128*/ 	.short	0x0100
        /*012a*/ 	.byte	0x0c
	.zero		1


	//   ....[1]....
        /*012c*/ 	.word	0x00001520
        /*0130*/ 	.word	0x000000ff
        /*0134*/ 	.word	0x00008008
        /*0138*/ 	.short	0x0100
        /*013a*/ 	.byte	0x0c
	.zero		1


	//   ....[2]....
        /*013c*/ 	.word	0x00001550
        /*0140*/ 	.word	0x000000ff
        /*0144*/ 	.word	0x00008010
        /*0148*/ 	.short	0x0100
        /*014a*/ 	.byte	0x0c
	.zero		1


	//   ....[3]....
        /*014c*/ 	.word	0x00001570
        /*0150*/ 	.word	0x000000ff
        /*0154*/ 	.word	0x00008018
        /*0158*/ 	.short	0x0100
        /*015a*/ 	.byte	0x0c
	.zero		1


	//   ....[4]....
        /*015c*/ 	.word	0x00001890
        /*0160*/ 	.word	0x000000ff
        /*0164*/ 	.word	0x00008000
        /*0168*/ 	.short	0x010a
        /*016a*/ 	.byte	0x0d
	.zero		1


	//   ....[5]....
        /*016c*/ 	.word	0x00001b90
        /*0170*/ 	.word	0x000000ff
        /*0174*/ 	.word	0x00008000
        /*0178*/ 	.short	0x0108
        /*017a*/ 	.byte	0x0c
	.zero		1


	//   ....[6]....
        /*017c*/ 	.word	0x00001cb0
        /*0180*/ 	.word	0x000000ff
        /*0184*/ 	.word	0x00008008
        /*0188*/ 	.short	0x0108
        /*018a*/ 	.byte	0x0c
	.zero		1


	//   ....[7]....
        /*018c*/ 	.word	0x00001d30
        /*0190*/ 	.word	0x000000ff
        /*0194*/ 	.word	0x00008010
        /*0198*/ 	.short	0x0108
        /*019a*/ 	.byte	0x0c
	.zero		1


	//   ....[8]....
        /*019c*/ 	.word	0x00001d50
        /*01a0*/ 	.word	0x000000ff
        /*01a4*/ 	.word	0x00008018
        /*01a8*/ 	.short	0x0108
        /*01aa*/ 	.byte	0x0c
	.zero		1


	//   ....[9]....
        /*01ac*/ 	.word	0x00001e20
        /*01b0*/ 	.word	0x000000ff
        /*01b4*/ 	.word	0x00008000
        /*01b8*/ 	.short	0x010a
        /*01ba*/ 	.byte	0x0d
	.zero		1


	//----- nvinfo : EIATTR_NUM_MBARRIERS
	.align		4
.L_37:
        /*01bc*/ 	.byte	0x03, 0x38
        /*01be*/ 	.short	0x0004


	//----- nvinfo : EIATTR_EXIT_INSTR_OFFSETS
	.align		4
        /*01c0*/ 	.byte	0x04, 0x1c
        /*01c2*/ 	.short	(.L_39 - .L_38)


	//   ....[0]....
.L_38:
        /*01c4*/ 	.word	0x00001e10


	//----- nvinfo : EIATTR_REQNTID
	.align		4
.L_39:
        /*01c8*/ 	.byte	0x04, 0x10
        /*01ca*/ 	.short	(.L_41 - .L_40)
.L_40:
        /*01cc*/ 	.word	0x00000080
        /*01d0*/ 	.word	0x00000001
        /*01d4*/ 	.word	0x00000001


	//----- nvinfo : EIATTR_CRS_STACK_SIZE
	.align		4
.L_41:
        /*01d8*/ 	.byte	0x04, 0x1e
        /*01da*/ 	.short	(.L_43 - .L_42)
.L_42:
        /*01dc*/ 	.word	0x00000000


	//----- nvinfo : EIATTR_CBANK_PARAM_SIZE
	.align		4
.L_43:
        /*01e0*/ 	.byte	0x03, 0x19
        /*01e2*/ 	.short	0x0050


	//----- nvinfo : EIATTR_PARAM_CBANK
	.align		4
        /*01e4*/ 	.byte	0x04, 0x0a
        /*01e6*/ 	.short	(.L_45 - .L_44)
	.align		4
.L_44:
        /*01e8*/ 	.word	index@(.nv.constant0.gluon_wgmma)
        /*01ec*/ 	.short	0x0210
        /*01ee*/ 	.short	0x0050


	//----- nvinfo : EIATTR_SW_WAR
	.align		4
.L_45:
        /*01f0*/ 	.byte	0x04, 0x36
        /*01f2*/ 	.short	(.L_47 - .L_46)
.L_46:
        /*01f4*/ 	.word	0x00000008
.L_47:


//--------------------- .nv.callgraph             --------------------------
	.section	.nv.callgraph,"",@"SHT_CUDA_CALLGRAPH"
	.align	4
	.sectionentsize	8
	.align		4
        /*0000*/ 	.word	0x00000000
	.align		4
        /*0004*/ 	.word	0xffffffff
	.align		4
        /*0008*/ 	.word	0x00000000
	.align		4
        /*000c*/ 	.word	0xfffffffe
	.align		4
        /*0010*/ 	.word	0x00000000
	.align		4
        /*0014*/ 	.word	0xfffffffd
	.align		4
        /*0018*/ 	.word	0x00000000
	.align		4
        /*001c*/ 	.word	0xfffffffc


//--------------------- .text.gluon_wgmma         --------------------------
	.section	.text.gluon_wgmma,"ax",@progbits
	.align	128
        .global         gluon_wgmma
        .type           gluon_wgmma,@function
        .size           gluon_wgmma,(.L_x_52 - gluon_wgmma)
        .other          gluon_wgmma,@"STO_CUDA_ENTRY STV_DEFAULT"
gluon_wgmma:
.text.gluon_wgmma:
[----:B------:R-:W-:Y:S01]  /*0000*/  LDC R1, c[0x0][0x28] ;  /* 0x00000a00ff017b82 */ /* 0x000fe20000000800 */
[----:B------:R-:W1:Y:S07]  /*0010*/  S2R R0, SR_TID.X ;  /* 0x0000000000007919 */ /* 0x000e6e0000002100 */
[----:B------:R-:W2:Y:S01]  /*0020*/  S2UR UR4, SR_CgaCtaId ;  /* 0x00000000000479c3 */ /* 0x000ea20000008800 */
[----:B------:R-:W-:Y:S01]  /*0030*/  UMOV UR12, 0x400 ;  /* 0x00000400000c7882 */ /* 0x000fe20000000000 */
[----:B------:R-:W-:Y:S01]  /*0040*/  ULDC UR6, c[0x0][0xc] ;  /* 0x0000030000067ab9 */ /* 0x000fe20000000800 */
[----:B------:R-:W-:Y:S01]  /*0050*/  ULDC.64 UR28, c[0x0][0x250] ;  /* 0x00009400001c7ab9 */ /* 0x000fe20000000a00 */
[----:B------:R-:W-:Y:S04]  /*0060*/  BSSY B0, `(.L_x_0) ;  /* 0x000001f000007945 */ /* 0x000fe80003800000 */
[----:B------:R-:W3:Y:S08]  /*0070*/  LDC R2, c[0x0][0x228] ;  /* 0x00008a00ff027b82 */ /* 0x000ef00000000800 */
[----:B------:R-:W4:Y:S08]  /*0080*/  LDC R8, c[0x0][0x230] ;  /* 0x00008c00ff087b82 */ /* 0x000f300000000800 */
[----:B------:R-:W-:Y:S01]  /*0090*/  S2UR UR30, SR_CTAID.Y ;  /* 0x00000000001e79c3 */ /* 0x000fe20000002600 */
[----:B--2---:R-:W-:-:S03]  /*00a0*/  ULEA UR12, UR4, UR12, 0x18 ;  /* 0x0000000c040c7291 */ /* 0x004fc6000f8ec03f */
[----:B------:R-:W-:Y:S01]  /*00b0*/  ULDC UR4, c[0x0][0x10] ;  /* 0x0000040000047ab9 */ /* 0x000fe20000000800 */
[----:B-1----:R-:W-:-:S03]  /*00c0*/  LOP3.LUT R6, R0, 0x7f, RZ, 0xc0, !PT ;  /* 0x0000007f00067812 */ /* 0x002fc600078ec0ff */
[----:B------:R-:W1:Y:S01]  /*00d0*/  S2UR UR5, SR_CTAID.Z ;  /* 0x00000000000579c3 */ /* 0x000e620000002700 */
[----:B---3--:R-:W-:Y:S01]  /*00e0*/  VIADD R2, R2, 0xffffffff ;  /* 0xffffffff02027836 */ /* 0x008fe20000000000 */
[C---:B------:R-:W-:Y:S02]  /*00f0*/  ISETP.GE.U32.AND P0, PT, R6.reuse, 0x20, PT ;  /* 0x000000200600780c */ /* 0x040fe40003f06070 */
[C---:B------:R-:W-:Y:S02]  /*0100*/  ISETP.NE.U32.AND P2, PT, R6.reuse, RZ, PT ;  /* 0x000000ff0600720c */ /* 0x040fe40003f45070 */
[----:B------:R-:W-:Y:S02]  /*0110*/  LEA R11, R6, UR12, 0x2 ;  /* 0x0000000c060b7c11 */ /* 0x000fe4000f8e10ff */
[----:B------:R-:W2:Y:S01]  /*0120*/  S2UR UR31, SR_CTAID.X ;  /* 0x00000000001f79c3 */ /* 0x000ea20000002500 */
[----:B----4-:R-:W-:-:S06]  /*0130*/  VIADD R9, R8, 0xffffffff ;  /* 0xffffffff08097836 */ /* 0x010fcc0000000000 */
[----:B------:R3:W-:Y:S01]  /*0140*/  @!P0 STS [R11], RZ ;  /* 0x000000ff0b008388 */ /* 0x0007e20000000800 */
[----:B------:R-:W-:-:S03]  /*0150*/  NOP ;  /* 0x0000000000007918 */ /* 0x000fc60000000000 */
[----:B------:R3:W-:Y:S01]  /*0160*/  @!P2 STS [UR12+0x24], R2 ;  /* 0x00002402ff00a988 */ /* 0x0007e2000800080c */
[----:B-1----:R-:W-:-:S03]  /*0170*/  UIMAD UR4, UR5, UR4, UR30 ;  /* 0x00000004050472a4 */ /* 0x002fc6000f8e021e */
[----:B------:R3:W-:Y:S01]  /*0180*/  @!P2 STS [UR12+0x20], R9 ;  /* 0x00002009ff00a988 */ /* 0x0007e2000800080c */
[----:B--2---:R-:W-:-:S04]  /*0190*/  UIMAD UR4, UR4, UR6, UR31 ;  /* 0x00000006040472a4 */ /* 0x004fc8000f8e021f */
[----:B------:R-:W-:-:S03]  /*01a0*/  UIMAD UR5, UR4, 0x180, URZ ;  /* 0x00000180040578a4 */ /* 0x000fc6000f8e023f */
[----:B------:R-:W-:Y:S01]  /*01b0*/  UMOV UR4, URZ ;  /* 0x0000003f00047c82 */ /* 0x000fe20008000000 */
[----:B------:R-:W-:-:S04]  /*01c0*/  UIADD3 UR24, UP0, UR5, UR28, URZ ;  /* 0x0000001c05187290 */ /* 0x000fc8000ff1e03f */
[----:B------:R-:W-:Y:S01]  /*01d0*/  ULEA.HI.X.SX32 UR25, UR5, UR29, 0x1, UP0 ;  /* 0x0000001d05197291 */ /* 0x000fe200080f0e3f */
[----:B---3--:R-:W-:Y:S11]  /*01e0*/  @P2 BRA `(.L_x_1) ;  /* 0x0000000000182947 */ /* 0x008ff60003800000 */
[----:B------:R-:W1:Y:S01]  /*01f0*/  LDS R3, [UR12+0x8] ;  /* 0x0000080cff037984 */ /* 0x000e620008000800 */
[----:B------:R-:W2:Y:S01]  /*0200*/  LDC.64 R12, c[0x0][0x210] ;  /* 0x00008400ff0c7b82 */ /* 0x000ea20000000a00 */
[----:B------:R-:W-:Y:S02]  /*0210*/  IMAD.MOV.U32 R4, RZ, RZ, 0x70 ;  /* 0x00000070ff047424 */ /* 0x000fe400078e00ff */
[----:B--2---:R2:W-:Y:S03]  /*0220*/  STS.64 [UR12], R12 ;  /* 0x0000000cff007988 */ /* 0x0045e60008000a0c */
[----:B-1----:R-:W-:-:S05]  /*0230*/  LOP3.LUT R3, R3, 0x10, R4, 0xd8, !PT ;  /* 0x0000001003037812 */ /* 0x002fca00078ed804 */
[----:B------:R2:W-:Y:S02]  /*0240*/  STS [UR12+0x8], R3 ;  /* 0x00000803ff007988 */ /* 0x0005e4000800080c */
.L_x_1:
[----:B------:R-:W-:Y:S05]  /*0250*/  BSYNC B0 ;  /* 0x0000000000007941 */ /* 0x000fea0003800000 */
.L_x_0:
[----:B------:R-:W-:Y:S04]  /*0260*/  BSSY B0, `(.L_x_2) ;  /* 0x000000a000007945 */ /* 0x000fe80003800000 */
[----:B------:R-:W-:Y:S05]  /*0270*/  @P2 BRA `(.L_x_3) ;  /* 0x0000000000202947 */ /* 0x000fea0003800000 */
[----:B--2---:R-:W1:Y:S01]  /*0280*/  LDS R3, [UR12+0x34] ;  /* 0x0000340cff037984 */ /* 0x004e620008000800 */
[----:B------:R-:W-:Y:S02]  /*0290*/  IMAD.MOV.U32 R4, RZ, RZ, 0x1f000000 ;  /* 0x1f000000ff047424 */ /* 0x000fe400078e00ff */
[----:B------:R-:W-:Y:S01]  /*02a0*/  @!P2 IMAD.MOV.U32 R5, RZ, RZ, 0x3f ;  /* 0x0000003fff05a424 */ /* 0x000fe200078e00ff */
[----:B------:R-:W2:Y:S02]  /*02b0*/  @!P2 LDS R10, [UR12+0x38] ;  /* 0x0000380cff0aa984 */ /* 0x000ea40008000800 */
[----:B-1----:R-:W-:Y:S02]  /*02c0*/  LOP3.LUT R3, R3, 0xff000000, R4, 0xb8, !PT ;  /* 0xff00000003037812 */ /* 0x002fe400078eb804 */
[----:B--2---:R-:W-:-:S03]  /*02d0*/  @!P2 LOP3.LUT R4, R10, 0xff, R5, 0xb8, !PT ;  /* 0x000000ff0a04a812 */ /* 0x004fc600078eb805 */
[----:B------:R1:W-:Y:S04]  /*02e0*/  STS [UR12+0x34], R3 ;  /* 0x00003403ff007988 */ /* 0x0003e8000800080c */
[----:B------:R1:W-:Y:S02]  /*02f0*/  @!P2 STS [UR12+0x38], R4 ;  /* 0x00003804ff00a988 */ /* 0x0003e4000800080c */
.L_x_3:
[----:B------:R-:W-:Y:S05]  /*0300*/  BSYNC B0 ;  /* 0x0000000000007941 */ /* 0x000fea0003800000 */
.L_x_2:
[----:B------:R-:W-:Y:S04]  /*0310*/  BSSY B0, `(.L_x_4) ;  /* 0x000000e000007945 */ /* 0x000fe80003800000 */
[----:B------:R-:W-:Y:S05]  /*0320*/  @P2 BRA `(.L_x_5) ;  /* 0x0000000000302947 */ /* 0x000fea0003800000 */
[----:B-1----:R-:W1:Y:S01]  /*0330*/  LDS R4, [UR12+0x34] ;  /* 0x0000340cff047984 */ /* 0x002e620008000800 */
[----:B--2---:R-:W2:Y:S03]  /*0340*/  LDC.64 R12, c[0x0][0x238] ;  /* 0x00008e00ff0c7b82 */ /* 0x004ea60000000a00 */
[----:B------:R-:W3:Y:S01]  /*0350*/  LDS R3, [UR12+0x1c] ;  /* 0x00001c0cff037984 */ /* 0x000ee20008000800 */
[C---:B--2---:R-:W-:Y:S01]  /*0360*/  SHF.L.U64.HI R10, R12.reuse, 0x1, R13 ;  /* 0x000000010c0a7819 */ /* 0x044fe2000001020d */
[----:B------:R-:W-:-:S03]  /*0370*/  IMAD.SHL.U32 R5, R12, 0x2, RZ ;  /* 0x000000020c057824 */ /* 0x000fc600078e00ff */
[--C-:B------:R-:W-:Y:S02]  /*0380*/  SHF.R.U32.HI R12, RZ, 0x4, R10.reuse ;  /* 0x00000004ff0c7819 */ /* 0x100fe4000001160a */
[----:B------:R-:W-:-:S05]  /*0390*/  SHF.R.U64 R5, R5, 0x4, R10 ;  /* 0x0000000405057819 */ /* 0x000fca000000120a */
[----:B------:R4:W-:Y:S01]  /*03a0*/  STS [UR12+0xc], R5 ;  /* 0x00000c05ff007988 */ /* 0x0009e2000800080c */
[----:B-1----:R-:W-:Y:S02]  /*03b0*/  LOP3.LUT R4, R4, 0x7, RZ, 0xb8, !PT ;  /* 0x0000000704047812 */ /* 0x002fe400078eb8ff */
[----:B---3--:R-:W-:-:S03]  /*03c0*/  LOP3.LUT R3, R3, 0xf, R12, 0xb8, !PT ;  /* 0x0000000f03037812 */ /* 0x008fc600078eb80c */
[----:B------:R4:W-:Y:S04]  /*03d0*/  STS [UR12+0x34], R4 ;  /* 0x00003404ff007988 */ /* 0x0009e8000800080c */
[----:B------:R4:W-:Y:S02]  /*03e0*/  STS [UR12+0x1c], R3 ;  /* 0x00001c03ff007988 */ /* 0x0009e4000800080c */
.L_x_5:
[----:B------:R-:W-:Y:S05]  /*03f0*/  BSYNC B0 ;  /* 0x0000000000007941 */ /* 0x000fea0003800000 */
.L_x_4:
[----:B------:R-:W-:Y:S04]  /*0400*/  BSSY B1, `(.L_x_6) ;  /* 0x000001a000017945 */ /* 0x000fe80003800000 */
[----:B------:R-:W-:Y:S04]  /*0410*/  BSSY B0, `(.L_x_7) ;  /* 0x0000015000007945 */ /* 0x000fe80003800000 */
[----:B------:R-:W-:Y:S05]  /*0420*/  @P2 BRA `(.L_x_8) ;  /* 0x0000000000202947 */ /* 0x000fea0003800000 */
[----:B-12-4-:R-:W1:Y:S02]  /*0430*/  LDS R3, [UR12+0x34] ;  /* 0x0000340cff037984 */ /* 0x016e640008000800 */
[----:B-1----:R-:W-:-:S05]  /*0440*/  LOP3.LUT R3, R3, 0x38, RZ, 0xb8, !PT ;  /* 0x0000003803037812 */ /* 0x002fca00078eb8ff */
[----:B------:R1:W-:Y:S01]  /*0450*/  STS [UR12+0x34], R3 ;  /* 0x00003403ff007988 */ /* 0x0003e2000800080c */
[----:B------:R-:W-:Y:S05]  /*0460*/  @P2 BRA `(.L_x_9) ;  /* 0x0000000000202947 */ /* 0x000fea0003800000 */
[----:B-1----:R-:W1:Y:S01]  /*0470*/  LDS R3, [UR12+0x8] ;  /* 0x0000080cff037984 */ /* 0x002e620008000800 */
[----:B------:R-:W-:-:S05]  /*0480*/  IMAD.MOV.U32 R4, RZ, RZ, 0x780 ;  /* 0x00000780ff047424 */ /* 0x000fca00078e00ff */
[----:B-1----:R-:W-:-:S05]  /*0490*/  LOP3.LUT R3, R3, 0x500, R4, 0xd8, !PT ;  /* 0x0000050003037812 */ /* 0x002fca00078ed804 */
[----:B------:R3:W-:Y:S02]  /*04a0*/  STS [UR12+0x8], R3 ;  /* 0x00000803ff007988 */ /* 0x0007e4000800080c */
.L_x_8:
[----:B------:R-:W-:Y:S05]  /*04b0*/  @P2 BRA `(.L_x_10) ;  /* 0x0000000000282947 */ /* 0x000fea0003800000 */
[----:B-1234-:R-:W1:Y:S02]  /*04c0*/  LDS R3, [UR12+0x8] ;  /* 0x0000080cff037984 */ /* 0x01ee640008000800 */
[----:B-1----:R-:W-:-:S05]  /*04d0*/  LOP3.LUT R3, R3, 0x1800, RZ, 0xb8, !PT ;  /* 0x0000180003037812 */ /* 0x002fca00078eb8ff */
[----:B------:R2:W-:Y:S02]  /*04e0*/  STS [UR12+0x8], R3 ;  /* 0x00000803ff007988 */ /* 0x0005e4000800080c */
.L_x_9:
[----:B------:R-:W-:Y:S05]  /*04f0*/  @P2 BREAK B0 ;  /* 0x0000000000002942 */ /* 0x000fea0003800000 */
[----:B------:R-:W-:Y:S05]  /*0500*/  @P2 BRA `(.L_x_11) ;  /* 0x0000000000242947 */ /* 0x000fea0003800000 */
[----:B------:R-:W3:Y:S01]  /*0510*/  LDS R4, [UR12+0x8] ;  /* 0x0000080cff047984 */ /* 0x000ee20008000800 */
[----:B-12---:R-:W-:-:S05]  /*0520*/  IMAD.MOV.U32 R3, RZ, RZ, 0x6000 ;  /* 0x00006000ff037424 */ /* 0x006fca00078e00ff */
[----:B---3--:R-:W-:-:S04]  /*0530*/  LOP3.LUT R3, R4, 0x4000, R3, 0xd8, !PT ;  /* 0x0000400004037812 */ /* 0x008fc800078ed803 */
[----:B------:R-:W-:-:S05]  /*0540*/  LOP3.LUT R3, R3, 0x400000, RZ, 0xb8, !PT ;  /* 0x0040000003037812 */ /* 0x000fca00078eb8ff */
[----:B------:R5:W-:Y:S02]  /*0550*/  STS [UR12+0x8], R3 ;  /* 0x00000803ff007988 */ /* 0x000be4000800080c */
.L_x_10:
[----:B------:R-:W-:Y:S05]  /*0560*/  BSYNC B0 ;  /* 0x0000000000007941 */ /* 0x000fea0003800000 */
.L_x_7:
[----:B-12345:R-:W1:Y:S02]  /*0570*/  @!P2 LDS R3, [UR12+0x8] ;  /* 0x0000080cff03a984 */ /* 0x03ee640008000800 */
[----:B-1----:R-:W-:-:S05]  /*0580*/  @!P2 LOP3.LUT R3, R3, 0x8000, RZ, 0xb8, !PT ;  /* 0x000080000303a812 */ /* 0x002fca00078eb8ff */
[----:B------:R3:W-:Y:S02]  /*0590*/  @!P2 STS [UR12+0x8], R3 ;  /* 0x00000803ff00a988 */ /* 0x0007e4000800080c */
.L_x_11:
[----:B------:R-:W-:Y:S05]  /*05a0*/  BSYNC B1 ;  /* 0x0000000000017941 */ /* 0x000fea0003800000 */
.L_x_6:
[----:B------:R-:W-:Y:S05]  /*05b0*/  WARPSYNC.ALL ;  /* 0x0000000000007948 */ /* 0x000fea0003800000 */
[----:B------:R-:W-:Y:S05]  /*05c0*/  @P0 BRA `(.L_x_12) ;  /* 0x0000000000280947 */ /* 0x000fea0003800000 */
[----:B-123--:R-:W1:Y:S01]  /*05d0*/  S2R R3, SR_LANEID ;  /* 0x0000000000037919 */ /* 0x00ee620000000000 */
[----:B------:R-:W-:Y:S05]  /*05e0*/  WARPSYNC.ALL ;  /* 0x0000000000007948 */ /* 0x000fea0003800000 */
[----:B-1----:R-:W-:-:S05]  /*05f0*/  IMAD.SHL.U32 R3, R3, 0x4, RZ ;  /* 0x0000000403037824 */ /* 0x002fca00078e00ff */
[----:B------:R-:W1:Y:S01]  /*0600*/  LDS R7, [R3+UR12] ;  /* 0x0000000c03077984 */ /* 0x000e620008000800 */
[----:B------:R-:W-:-:S05]  /*0610*/  IADD3 R4, P1, R3, UR24, RZ ;  /* 0x0000001803047c10 */ /* 0x000fca000ff3e0ff */
[----:B------:R-:W-:-:S05]  /*0620*/  IMAD.X R5, RZ, RZ, UR25, P1 ;  /* 0x00000019ff057e24 */ /* 0x000fca00088e06ff */
[----:B-1----:R4:W5:Y:S01]  /*0630*/  ATOMG.E.EXCH.STRONG.GPU PT, RZ, [R4], R7 ;  /* 0x0000000704ff73a8 */ /* 0x00296200041ee100 */
[----:B------:R-:W-:-:S04]  /*0640*/  DEPBAR {5,4,3,2,1,0} ;  /* 0x0000003f0000791a */ /* 0x000fc80000000000 */
[----:B------:R4:W-:Y:S01]  /*0650*/  UTMACCTL.IV [UR24] ;  /* 0x00000000180079b9 */ /* 0x0009e20008000000 */
[----:B------:R-:W-:Y:S01]  /*0660*/  NOP ;  /* 0x0000000000007918 */ /* 0x000fe20000000000 */
.L_x_12:
[----:B------:R-:W-:Y:S05]  /*0670*/  @P0 BRA `(.L_x_13) ;  /* 0x00000000000c0947 */ /* 0x000fea0003800000 */
[----:B------:R0:W-:Y:S01]  /*0680*/  UTMACMDFLUSH ;  /* 0x00000000000079b7 */ /* 0x0001e20000000000 */
[----:B------:R-:W-:Y:S05]  /*0690*/  @P0 BRA `(.L_x_13) ;  /* 0x0000000000040947 */ /* 0x000fea0003800000 */
[----:B------:R-:W-:-:S04]  /*06a0*/  DEPBAR.LE SB0, 0x0 ;  /* 0x000080000000791a */ /* 0x000fc80000000000 */
.L_x_13:
[----:B------:R-:W-:Y:S05]  /*06b0*/  WARPSYNC.ALL ;  /* 0x0000000000007948 */ /* 0x000fea0003800000 */
[----:B-----5:R-:W-:Y:S06]  /*06c0*/  BAR.SYNC.DEFER_BLOCKING 0x0 ;  /* 0x0000000000007b1d */ /* 0x020fec0000010000 */
[----:B------:R-:W-:Y:S02]  /*06d0*/  BSSY B1, `(.L_x_14) ;  /* 0x000000b000017945 */ /* 0x000fe40003800000 */
[----:B------:R-:W-:Y:S06]  /*06e0*/  BAR.SYNC.DEFER_BLOCKING 0x0 ;  /* 0x0000000000007b1d */ /* 0x000fec0000010000 */
[----:B------:R5:W-:Y:S01]  /*06f0*/  @!P0 STS [R11], RZ ;  /* 0x000000ff0b008388 */ /* 0x000be20000000800 */
[----:B------:R-:W-:Y:S01]  /*0700*/  NOP ;  /* 0x0000000000007918 */ /* 0x000fe20000000000 */
[----:B------:R-:W-:Y:S05]  /*0710*/  @P2 BRA `(.L_x_15) ;  /* 0x0000000000182947 */ /* 0x000fea0003800000 */
[----:B-123--:R-:W1:Y:S01]  /*0720*/  LDS R3, [UR12+0x8] ;  /* 0x0000080cff037984 */ /* 0x00ee620008000800 */
[----:B------:R-:W2:Y:S01]  /*0730*/  LDC.64 R12, c[0x0][0x218] ;  /* 0x00008600ff0c7b82 */ /* 0x000ea20000000a00 */
[----:B----4-:R-:W-:Y:S02]  /*0740*/  IMAD.MOV.U32 R4, RZ, RZ, 0x70 ;  /* 0x00000070ff047424 */ /* 0x010fe400078e00ff */
[----:B--2---:R2:W-:Y:S03]  /*0750*/  STS.64 [UR12], R12 ;  /* 0x0000000cff007988 */ /* 0x0045e60008000a0c */
[----:B-1----:R-:W-:-:S05]  /*0760*/  LOP3.LUT R3, R3, 0x10, R4, 0xd8, !PT ;  /* 0x0000001003037812 */ /* 0x002fca00078ed804 */
[----:B------:R2:W-:Y:S02]  /*0770*/  STS [UR12+0x8], R3 ;  /* 0x00000803ff007988 */ /* 0x0005e4000800080c */
.L_x_15:
[----:B----4-:R-:W-:Y:S05]  /*0780*/  BSYNC B1 ;  /* 0x0000000000017941 */ /* 0x010fea0003800000 */
.L_x_14:
[----:B------:R-:W-:Y:S04]  /*0790*/  BSSY B2, `(.L_x_16) ;  /* 0x000000f000027945 */ /* 0x000fe80003800000 */
[----:B------:R-:W-:Y:S04]  /*07a0*/  BSSY B1, `(.L_x_17) ;  /* 0x000000c000017945 */ /* 0x000fe80003800000 */
[----:B------:R-:W-:Y:S05]  /*07b0*/  @P2 BRA `(.L_x_18) ;  /* 0x0000000000282947 */ /* 0x000fea0003800000 */
[----:B-123--:R-:W1:Y:S01]  /*07c0*/  LDS R3, [UR12+0x34] ;  /* 0x0000340cff037984 */ /* 0x00ee620008000800 */
[----:B------:R-:W-:Y:S01]  /*07d0*/  IMAD.MOV.U32 R4, RZ, RZ, 0x1f000000 ;  /* 0x1f000000ff047424 */ /* 0x000fe200078e00ff */
[----:B------:R-:W-:Y:S05]  /*07e0*/  @P2 BREAK B1 ;  /* 0x0000000000012942 */ /* 0x000fea0003800000 */
[----:B-1----:R-:W-:-:S05]  /*07f0*/  LOP3.LUT R3, R3, 0xff000000, R4, 0xb8, !PT ;  /* 0xff00000003037812 */ /* 0x002fca00078eb804 */
[----:B------:R1:W-:Y:S01]  /*0800*/  STS [UR12+0x34], R3 ;  /* 0x00003403ff007988 */ /* 0x0003e2000800080c */
[----:B------:R-:W-:Y:S05]  /*0810*/  @P2 BRA `(.L_x_19) ;  /* 0x0000000000182947 */ /* 0x000fea0003800000 */
[----:B-1----:R-:W1:Y:S01]  /*0820*/  LDS R3, [UR12+0x38] ;  /* 0x0000380cff037984 */ /* 0x002e620008000800 */
[----:B------:R-:W-:-:S05]  /*0830*/  IMAD.MOV.U32 R4, RZ, RZ, 0x3f ;  /* 0x0000003fff047424 */ /* 0x000fca00078e00ff */
[----:B-1----:R-:W-:-:S05]  /*0840*/  LOP3.LUT R3, R3, 0xff, R4, 0xb8, !PT ;  /* 0x000000ff03037812 */ /* 0x002fca00078eb804 */
[----:B------:R4:W-:Y:S02]  /*0850*/  STS [UR12+0x38], R3 ;  /* 0x00003803ff007988 */ /* 0x0009e4000800080c */
.L_x_18:
[----:B------:R-:W-:Y:S05]  /*0860*/  BSYNC B1 ;  /* 0x0000000000017941 */ /* 0x000fea0003800000 */
.L_x_17:
[----:B------:R1:W-:Y:S02]  /*0870*/  @!P2 STS [UR12+0x20], R9 ;  /* 0x00002009ff00a988 */ /* 0x0003e4000800080c */
.L_x_19:
[----:B------:R-:W-:Y:S05]  /*0880*/  BSYNC B2 ;  /* 0x0000000000027941 */ /* 0x000fea0003800000 */
.L_x_16:
[----:B------:R-:W-:Y:S05]  /*0890*/  WARPSYNC.ALL ;  /* 0x0000000000007948 */ /* 0x000fea0003800000 */
[----:B-1234-:R-:W1:Y:S01]  /*08a0*/  LDC R3, c[0x0][0x22c] ;  /* 0x00008b00ff037b82 */ /* 0x01ee620000000800 */
[----:B------:R-:W-:Y:S01]  /*08b0*/  BSSY B2, `(.L_x_20) ;  /* 0x0000010000027945 */ /* 0x000fe20003800000 */
[----:B-1----:R-:W-:-:S05]  /*08c0*/  VIADD R3, R3, 0xffffffff ;  /* 0xffffffff03037836 */ /* 0x002fca0000000000 */
[----:B------:R1:W-:Y:S01]  /*08d0*/  @!P2 STS [UR12+0x24], R3 ;  /* 0x00002403ff00a988 */ /* 0x0003e2000800080c */
[----:B------:R-:W-:Y:S05]  /*08e0*/  @P2 BRA `(.L_x_21) ;  /* 0x0000000000302947 */ /* 0x000fea0003800000 */
[----:B------:R-:W2:Y:S01]  /*08f0*/  LDS R5, [UR12+0x34] ;  /* 0x0000340cff057984 */ /* 0x000ea20008000800 */
[----:B------:R-:W3:Y:S03]  /*0900*/  LDC.64 R12, c[0x0][0x240] ;  /* 0x00009000ff0c7b82 */ /* 0x000ee60000000a00 */
[----:B------:R-:W4:Y:S01]  /*0910*/  LDS R4, [UR12+0x1c] ;  /* 0x00001c0cff047984 */ /* 0x000f220008000800 */
[C---:B---3--:R-:W-:Y:S01]  /*0920*/  SHF.L.U64.HI R10, R12.reuse, 0x1, R13 ;  /* 0x000000010c0a7819 */ /* 0x048fe2000001020d */
[----:B------:R-:W-:-:S03]  /*0930*/  IMAD.SHL.U32 R7, R12, 0x2, RZ ;  /* 0x000000020c077824 */ /* 0x000fc600078e00ff */
[--C-:B------:R-:W-:Y:S02]  /*0940*/  SHF.R.U32.HI R9, RZ, 0x4, R10.reuse ;  /* 0x00000004ff097819 */ /* 0x100fe4000001160a */
[----:B------:R-:W-:-:S05]  /*0950*/  SHF.R.U64 R7, R7, 0x4, R10 ;  /* 0x0000000407077819 */ /* 0x000fca000000120a */
[----:B------:R3:W-:Y:S01]  /*0960*/  STS [UR12+0xc], R7 ;  /* 0x00000c07ff007988 */ /* 0x0007e2000800080c */
[----:B--2---:R-:W-:Y:S02]  /*0970*/  LOP3.LUT R5, R5, 0x7, RZ, 0xb8, !PT ;  /* 0x0000000705057812 */ /* 0x004fe400078eb8ff */
[----:B----4-:R-:W-:-:S03]  /*0980*/  LOP3.LUT R4, R4, 0xf, R9, 0xb8, !PT ;  /* 0x0000000f04047812 */ /* 0x010fc600078eb809 */
[----:B------:R3:W-:Y:S04]  /*0990*/  STS [UR12+0x34], R5 ;  /* 0x00003405ff007988 */ /* 0x0007e8000800080c */
[----:B------:R3:W-:Y:S02]  /*09a0*/  STS [UR12+0x1c], R4 ;  /* 0x00001c04ff007988 */ /* 0x0007e4000800080c */
.L_x_21:
[----:B------:R-:W-:Y:S05]  /*09b0*/  BSYNC B2 ;  /* 0x0000000000027941 */ /* 0x000fea0003800000 */
.L_x_20:
[----:B------:R-:W-:Y:S04]  /*09c0*/  BSSY B3, `(.L_x_22) ;  /* 0x000001a000037945 */ /* 0x000fe80003800000 */
[----:B------:R-:W-:Y:S04]  /*09d0*/  BSSY B2, `(.L_x_23) ;  /* 0x0000015000027945 */ /* 0x000fe80003800000 */
[----:B------:R-:W-:Y:S05]  /*09e0*/  @P2 BRA `(.L_x_24) ;  /* 0x0000000000202947 */ /* 0x000fea0003800000 */
[----:B---3--:R-:W2:Y:S02]  /*09f0*/  LDS R4, [UR12+0x34] ;  /* 0x0000340cff047984 */ /* 0x008ea40008000800 */
[----:B--2---:R-:W-:-:S05]  /*0a00*/  LOP3.LUT R4, R4, 0x38, RZ, 0xb8, !PT ;  /* 0x0000003804047812 */ /* 0x004fca00078eb8ff */
[----:B------:R2:W-:Y:S01]  /*0a10*/  STS [UR12+0x34], R4 ;  /* 0x00003404ff007988 */ /* 0x0005e2000800080c */
[----:B------:R-:W-:Y:S05]  /*0a20*/  @P2 BRA `(.L_x_25) ;  /* 0x0000000000202947 */ /* 0x000fea0003800000 */
[----:B--2---:R-:W2:Y:S01]  /*0a30*/  LDS R4, [UR12+0x8] ;  /* 0x0000080cff047984 */ /* 0x004ea20008000800 */
[----:B------:R-:W-:-:S05]  /*0a40*/  IMAD.MOV.U32 R5, RZ, RZ, 0x780 ;  /* 0x00000780ff057424 */ /* 0x000fca00078e00ff */
[----:B--2---:R-:W-:-:S05]  /*0a50*/  LOP3.LUT R4, R4, 0x500, R5, 0xd8, !PT ;  /* 0x0000050004047812 */ /* 0x004fca00078ed805 */
[----:B------:R2:W-:Y:S02]  /*0a60*/  STS [UR12+0x8], R4 ;  /* 0x00000804ff007988 */ /* 0x0005e4000800080c */
.L_x_24:
[----:B------:R-:W-:Y:S05]  /*0a70*/  @P2 BRA `(.L_x_26) ;  /* 0x0000000000282947 */ /* 0x000fea0003800000 */
[----:B--23--:R-:W2:Y:S02]  /*0a80*/  LDS R4, [UR12+0x8] ;  /* 0x0000080cff047984 */ /* 0x00cea40008000800 */
[----:B--2---:R-:W-:-:S05]  /*0a90*/  LOP3.LUT R4, R4, 0x1800, RZ, 0xb8, !PT ;  /* 0x0000180004047812 */ /* 0x004fca00078eb8ff */
[----:B------:R3:W-:Y:S02]  /*0aa0*/  STS [UR12+0x8], R4 ;  /* 0x00000804ff007988 */ /* 0x0007e4000800080c */
.L_x_25:
[----:B------:R-:W-:Y:S05]  /*0ab0*/  @P2 BREAK B2 ;  /* 0x0000000000022942 */ /* 0x000fea0003800000 */
[----:B------:R-:W-:Y:S05]  /*0ac0*/  @P2 BRA `(.L_x_27) ;  /* 0x0000000000242947 */ /* 0x000fea0003800000 */
[----:B--23--:R-:W2:Y:S01]  /*0ad0*/  LDS R4, [UR12+0x8] ;  /* 0x0000080cff047984 */ /* 0x00cea20008000800 */
[----:B------:R-:W-:-:S05]  /*0ae0*/  IMAD.MOV.U32 R5, RZ, RZ, 0x6000 ;  /* 0x00006000ff057424 */ /* 0x000fca00078e00ff */
[----:B--2---:R-:W-:-:S04]  /*0af0*/  LOP3.LUT R4, R4, 0x4000, R5, 0xd8, !PT ;  /* 0x0000400004047812 */ /* 0x004fc800078ed805 */
[----:B------:R-:W-:-:S05]  /*0b00*/  LOP3.LUT R4, R4, 0x400000, RZ, 0xb8, !PT ;  /* 0x0040000004047812 */ /* 0x000fca00078eb8ff */
[----:B------:R4:W-:Y:S02]  /*0b10*/  STS [UR12+0x8], R4 ;  /* 0x00000804ff007988 */ /* 0x0009e4000800080c */
.L_x_26:
[----:B------:R-:W-:Y:S05]  /*0b20*/  BSYNC B2 ;  /* 0x0000000000027941 */ /* 0x000fea0003800000 */
.L_x_23:
[----:B--234-:R-:W2:Y:S02]  /*0b30*/  @!P2 LDS R4, [UR12+0x8] ;  /* 0x0000080cff04a984 */ /* 0x01cea40008000800 */
[----:B--2---:R-:W-:-:S05]  /*0b40*/  @!P2 LOP3.LUT R4, R4, 0x8000, RZ, 0xb8, !PT ;  /* 0x000080000404a812 */ /* 0x004fca00078eb8ff */
[----:B------:R4:W-:Y:S02]  /*0b50*/  @!P2 STS [UR12+0x8], R4 ;  /* 0x00000804ff00a988 */ /* 0x0009e4000800080c */
.L_x_27:
[----:B------:R-:W-:Y:S05]  /*0b60*/  BSYNC B3 ;  /* 0x0000000000037941 */ /* 0x000fea0003800000 */
.L_x_22:
[----:B------:R-:W-:Y:S05]  /*0b70*/  WARPSYNC.ALL ;  /* 0x0000000000007948 */ /* 0x000fea0003800000 */
[----:B------:R-:W-:-:S04]  /*0b80*/  UIADD3 UR27, UR5, 0x80, URZ ;  /* 0x00000080051b7890 */ /* 0x000fc8000fffe03f */
[----:B------:R-:W-:-:S04]  /*0b90*/  UIADD3 UR26, UP0, UR27, UR28, URZ ;  /* 0x0000001c1b1a7290 */ /* 0x000fc8000ff1e03f */
[----:B------:R-:W-:Y:S01]  /*0ba0*/  ULEA.HI.X.SX32 UR27, UR27, UR29, 0x1, UP0 ;  /* 0x0000001d1b1b7291 */ /* 0x000fe200080f0e3f */
[----:B------:R-:W-:Y:S11]  /*0bb0*/  @P0 BRA `(.L_x_28) ;  /* 0x0000000000280947 */ /* 0x000ff60003800000 */
[----:B--234-:R-:W2:Y:S01]  /*0bc0*/  S2R R4, SR_LANEID ;  /* 0x0000000000047919 */ /* 0x01cea20000000000 */
[----:B------:R-:W-:Y:S05]  /*0bd0*/  WARPSYNC.ALL ;  /* 0x0000000000007948 */ /* 0x000fea0003800000 */
[----:B--2---:R-:W-:-:S05]  /*0be0*/  IMAD.SHL.U32 R9, R4, 0x4, RZ ;  /* 0x0000000404097824 */ /* 0x004fca00078e00ff */
[----:B------:R-:W2:Y:S01]  /*0bf0*/  LDS R7, [R9+UR12] ;  /* 0x0000000c09077984 */ /* 0x000ea20008000800 */
[----:B------:R-:W-:-:S05]  /*0c00*/  IADD3 R4, P1, R9, UR26, RZ ;  /* 0x0000001a09047c10 */ /* 0x000fca000ff3e0ff */
[----:B------:R-:W-:-:S05]  /*0c10*/  IMAD.X R5, RZ, RZ, UR27, P1 ;  /* 0x0000001bff057e24 */ /* 0x000fca00088e06ff */
[----:B--2---:R2:W3:Y:S01]  /*0c20*/  ATOMG.E.EXCH.STRONG.GPU PT, RZ, [R4], R7 ;  /* 0x0000000704ff73a8 */ /* 0x0044e200041ee100 */
[----:B------:R-:W-:-:S04]  /*0c30*/  DEPBAR {5,4,3,2,1,0} ;  /* 0x0000003f0000791a */ /* 0x000fc80000000000 */
[----:B------:R2:W-:Y:S01]  /*0c40*/  UTMACCTL.IV [UR26] ;  /* 0x000000001a0079b9 */ /* 0x0005e20008000000 */
[----:B------:R-:W-:Y:S01]  /*0c50*/  NOP ;  /* 0x0000000000007918 */ /* 0x000fe20000000000 */
.L_x_28:
[----:B------:R-:W-:Y:S05]  /*0c60*/  @P0 BRA `(.L_x_29) ;  /* 0x00000000000c0947 */ /* 0x000fea0003800000 */
[----:B------:R0:W-:Y:S01]  /*0c70*/  UTMACMDFLUSH ;  /* 0x00000000000079b7 */ /* 0x0001e20000000000 */
[----:B------:R-:W-:Y:S05]  /*0c80*/  @P0 BRA `(.L_x_29) ;  /* 0x0000000000040947 */ /* 0x000fea0003800000 */
[----:B------:R-:W-:-:S04]  /*0c90*/  DEPBAR.LE SB0, 0x0 ;  /* 0x000080000000791a */ /* 0x000fc80000000000 */
.L_x_29:
[----:B------:R-:W-:Y:S05]  /*0ca0*/  WARPSYNC.ALL ;  /* 0x0000000000007948 */ /* 0x000fea0003800000 */
[----:B---3--:R-:W-:Y:S06]  /*0cb0*/  BAR.SYNC.DEFER_BLOCKING 0x0 ;  /* 0x0000000000007b1d */ /* 0x008fec0000010000 */
[----:B------:R-:W-:Y:S02]  /*0cc0*/  BSSY B3, `(.L_x_30) ;  /* 0x000000b000037945 */ /* 0x000fe40003800000 */
[----:B------:R-:W-:Y:S06]  /*0cd0*/  BAR.SYNC.DEFER_BLOCKING 0x0 ;  /* 0x0000000000007b1d */ /* 0x000fec0000010000 */
[----:B------:R3:W-:Y:S01]  /*0ce0*/  @!P0 STS [R11], RZ ;  /* 0x000000ff0b008388 */ /* 0x0007e20000000800 */
[----:B------:R-:W-:Y:S01]  /*0cf0*/  NOP ;  /* 0x0000000000007918 */ /* 0x000fe20000000000 */
[----:B------:R-:W-:Y:S05]  /*0d00*/  @P2 BRA `(.L_x_31) ;  /* 0x0000000000182947 */ /* 0x000fea0003800000 */
[----:B--2-4-:R-:W2:Y:S01]  /*0d10*/  LDS R4, [UR12+0x8] ;  /* 0x0000080cff047984 */ /* 0x014ea20008000800 */
[----:B---3-5:R-:W3:Y:S01]  /*0d20*/  LDC.64 R10, c[0x0][0x220] ;  /* 0x00008800ff0a7b82 */ /* 0x028ee20000000a00 */
[----:B------:R-:W-:Y:S02]  /*0d30*/  IMAD.MOV.U32 R5, RZ, RZ, 0x70 ;  /* 0x00000070ff057424 */ /* 0x000fe400078e00ff */
[----:B---3--:R3:W-:Y:S03]  /*0d40*/  STS.64 [UR12], R10 ;  /* 0x0000000aff007988 */ /* 0x0087e60008000a0c */
[----:B--2---:R-:W-:-:S05]  /*0d50*/  LOP3.LUT R4, R4, 0x10, R5, 0xd8, !PT ;  /* 0x0000001004047812 */ /* 0x004fca00078ed805 */
[----:B------:R3:W-:Y:S02]  /*0d60*/  STS [UR12+0x8], R4 ;  /* 0x00000804ff007988 */ /* 0x0007e4000800080c */
.L_x_31:
[----:B--2---:R-:W-:Y:S05]  /*0d70*/  BSYNC B3 ;  /* 0x0000000000037941 */ /* 0x004fea0003800000 */
.L_x_30:
[----:B------:R-:W-:Y:S04]  /*0d80*/  BSSY B4, `(.L_x_32) ;  /* 0x0000011000047945 */ /* 0x000fe80003800000 */
[----:B------:R-:W-:Y:S04]  /*0d90*/  BSSY B3, `(.L_x_33) ;  /* 0x000000e000037945 */ /* 0x000fe80003800000 */
[----:B------:R-:W-:Y:S05]  /*0da0*/  @P2 BRA `(.L_x_34) ;  /* 0x0000000000242947 */ /* 0x000fea0003800000 */
[----:B---34-:R-:W2:Y:S01]  /*0db0*/  LDS R4, [UR12+0x34] ;  /* 0x0000340cff047984 */ /* 0x018ea20008000800 */
[----:B------:R-:W-:-:S05]  /*0dc0*/  IMAD.MOV.U32 R5, RZ, RZ, 0x3f000000 ;  /* 0x3f000000ff057424 */ /* 0x000fca00078e00ff */
[----:B--2---:R-:W-:-:S05]  /*0dd0*/  LOP3.LUT R4, R4, 0xff000000, R5, 0xb8, !PT ;  /* 0xff00000004047812 */ /* 0x004fca00078eb805 */
[----:B------:R2:W-:Y:S01]  /*0de0*/  STS [UR12+0x34], R4 ;  /* 0x00003404ff007988 */ /* 0x0005e2000800080c */
[----:B------:R-:W-:Y:S05]  /*0df0*/  @P2 BRA `(.L_x_35) ;  /* 0x00000000001c2947 */ /* 0x000fea0003800000 */
[----:B--2---:R-:W2:Y:S01]  /*0e00*/  LDS R4, [UR12+0x38] ;  /* 0x0000380cff047984 */ /* 0x004ea20008000800 */
[----:B------:R-:W-:-:S05]  /*0e10*/  IMAD.MOV.U32 R5, RZ, RZ, 0x3f ;  /* 0x0000003fff057424 */ /* 0x000fca00078e00ff */
[----:B--2---:R-:W-:-:S05]  /*0e20*/  LOP3.LUT R4, R4, 0xff, R5, 0xb8, !PT ;  /* 0x000000ff04047812 */ /* 0x004fca00078eb805 */
[----:B------:R2:W-:Y:S02]  /*0e30*/  STS [UR12+0x38], R4 ;  /* 0x00003804ff007988 */ /* 0x0005e4000800080c */
.L_x_34:
[----:B------:R-:W-:Y:S05]  /*0e40*/  @P2 BREAK B3 ;  /* 0x0000000000032942 */ /* 0x000fea0003800000 */
[----:B------:R-:W-:Y:S05]  /*0e50*/  @P2 BRA `(.L_x_36) ;  /* 0x00000000000c2947 */ /* 0x000fea0003800000 */
[----:B------:R1:W-:Y:S02]  /*0e60*/  STS [UR12+0x20], R3 ;  /* 0x00002003ff007988 */ /* 0x0003e4000800080c */
.L_x_35:
[----:B------:R-:W-:Y:S05]  /*0e70*/  BSYNC B3 ;  /* 0x0000000000037941 */ /* 0x000fea0003800000 */
.L_x_33:
[----:B------:R1:W-:Y:S02]  /*0e80*/  @!P2 STS [UR12+0x24], R2 ;  /* 0x00002402ff00a988 */ /* 0x0003e4000800080c */
.L_x_36:
[----:B------:R-:W-:Y:S05]  /*0e90*/  BSYNC B4 ;  /* 0x0000000000047941 */ /* 0x000fea0003800000 */
.L_x_32:
[----:B------:R-:W-:Y:S05]  /*0ea0*/  WARPSYNC.ALL ;  /* 0x0000000000007948 */ /* 0x000fea0003800000 */
[----:B------:R-:W-:Y:S04]  /*0eb0*/  BSSY B4, `(.L_x_37) ;  /* 0x000000e000047945 */ /* 0x000fe80003800000 */
[----:B------:R-:W-:Y:S05]  /*0ec0*/  @P2 BRA `(.L_x_38) ;  /* 0x0000000000302947 */ /* 0x000fea0003800000 */
[----:B-1----:R-:W1:Y:S01]  /*0ed0*/  LDS R3, [UR12+0x34] ;  /* 0x0000340cff037984 */ /* 0x002e620008000800 */
[----:B--234-:R-:W2:Y:S03]  /*0ee0*/  LDC.64 R4, c[0x0][0x248] ;  /* 0x00009200ff047b82 */ /* 0x01cea60000000a00 */
        /* <DEDUP_REMOVED lines=10> */
.L_x_38:
[----:B------:R-:W-:Y:S05]  /*0f90*/  BSYNC B4 ;  /* 0x0000000000047941 */ /* 0x000fea0003800000 */
.L_x_37:
[----:B------:R-:W-:Y:S04]  /*0fa0*/  BSSY B4, `(.L_x_39) ;  /* 0x000001a000047945 */ /* 0x000fe80003800000 */
[----:B------:R-:W-:Y:S04]  /*0fb0*/  BSSY B5, `(.L_x_40) ;  /* 0x0000015000057945 */ /* 0x000fe80003800000 */
[----:B------:R-:W-:Y:S05]  /*0fc0*/  @P2 BRA `(.L_x_41) ;  /* 0x0000000000202947 */ /* 0x000fea0003800000 */
[----:B-12---:R-:W1:Y:S02]  /*0fd0*/  LDS R2, [UR12+0x34] ;  /* 0x0000340cff027984 */ /* 0x006e640008000800 */
[----:B-1----:R-:W-:-:S05]  /*0fe0*/  LOP3.LUT R2, R2, 0x38, RZ, 0xb8, !PT ;  /* 0x0000003802027812 */ /* 0x002fca00078eb8ff */
[----:B------:R1:W-:Y:S01]  /*0ff0*/  STS [UR12+0x34], R2 ;  /* 0x00003402ff007988 */ /* 0x0003e2000800080c */
[----:B------:R-:W-:Y:S05]  /*1000*/  @P2 BRA `(.L_x_42) ;  /* 0x0000000000202947 */ /* 0x000fea0003800000 */
[----:B-1----:R-:W1:Y:S01]  /*1010*/  LDS R2, [UR12+0x8] ;  /* 0x0000080cff027984 */ /* 0x002e620008000800 */
[----:B------:R-:W-:-:S05]  /*1020*/  IMAD.MOV.U32 R3, RZ, RZ, 0x780 ;  /* 0x00000780ff037424 */ /* 0x000fca00078e00ff */
[----:B-1----:R-:W-:-:S05]  /*1030*/  LOP3.LUT R2, R2, 0x500, R3, 0xd8, !PT ;  /* 0x0000050002027812 */ /* 0x002fca00078ed803 */
[----:B------:R1:W-:Y:S02]  /*1040*/  STS [UR12+0x8], R2 ;  /* 0x00000802ff007988 */ /* 0x0003e4000800080c */
.L_x_41:
[----:B------:R-:W-:Y:S05]  /*1050*/  @P2 BRA `(.L_x_43) ;  /* 0x0000000000282947 */ /* 0x000fea0003800000 */
[----:B-12---:R-:W1:Y:S02]  /*1060*/  LDS R2, [UR12+0x8] ;  /* 0x0000080cff027984 */ /* 0x006e640008000800 */
[----:B-1----:R-:W-:-:S05]  /*1070*/  LOP3.LUT R2, R2, 0x1800, RZ, 0xb8, !PT ;  /* 0x0000180002027812 */ /* 0x002fca00078eb8ff */
[----:B------:R2:W-:Y:S02]  /*1080*/  STS [UR12+0x8], R2 ;  /* 0x00000802ff007988 */ /* 0x0005e4000800080c */
.L_x_42:
[----:B------:R-:W-:Y:S05]  /*1090*/  @P2 BREAK B5 ;  /* 0x0000000000052942 */ /* 0x000fea0003800000 */
[----:B------:R-:W-:Y:S05]  /*10a0*/  @P2 BRA `(.L_x_44) ;  /* 0x0000000000242947 */ /* 0x000fea0003800000 */
[----:B-12---:R-:W1:Y:S01]  /*10b0*/  LDS R2, [UR12+0x8] ;  /* 0x0000080cff027984 */ /* 0x006e620008000800 */
[----:B------:R-:W-:-:S05]  /*10c0*/  IMAD.MOV.U32 R3, RZ, RZ, 0x6000 ;  /* 0x00006000ff037424 */ /* 0x000fca00078e00ff */
[----:B-1----:R-:W-:-:S04]  /*10d0*/  LOP3.LUT R2, R2, 0x6000, R3, 0xd8, !PT ;  /* 0x0000600002027812 */ /* 0x002fc800078ed803 */
[----:B------:R-:W-:-:S05]  /*10e0*/  LOP3.LUT R2, R2, 0x400000, RZ, 0xb8, !PT ;  /* 0x0040000002027812 */ /* 0x000fca00078eb8ff */
[----:B------:R1:W-:Y:S02]  /*10f0*/  STS [UR12+0x8], R2 ;  /* 0x00000802ff007988 */ /* 0x0003e4000800080c */
.L_x_43:
[----:B------:R-:W-:Y:S05]  /*1100*/  BSYNC B5 ;  /* 0x0000000000057941 */ /* 0x000fea0003800000 */
.L_x_40:
[----:B-12---:R-:W1:Y:S02]  /*1110*/  @!P2 LDS R2, [UR12+0x8] ;  /* 0x0000080cff02a984 */ /* 0x006e640008000800 */
[----:B-1----:R-:W-:-:S05]  /*1120*/  @!P2 LOP3.LUT R2, R2, 0x8000, RZ, 0xb8, !PT ;  /* 0x000080000202a812 */ /* 0x002fca00078eb8ff */
[----:B------:R1:W-:Y:S02]  /*1130*/  @!P2 STS [UR12+0x8], R2 ;  /* 0x00000802ff00a988 */ /* 0x0003e4000800080c */
.L_x_44:
[----:B------:R-:W-:Y:S05]  /*1140*/  BSYNC B4 ;  /* 0x0000000000047941 */ /* 0x000fea0003800000 */
.L_x_39:
[----:B------:R-:W-:Y:S05]  /*1150*/  WARPSYNC.ALL ;  /* 0x0000000000007948 */ /* 0x000fea0003800000 */
[----:B------:R-:W-:Y:S01]  /*1160*/  UIADD3 UR5, UR5, 0x100, URZ ;  /* 0x0000010005057890 */ /* 0x000fe2000fffe03f */
[----:B------:R-:W-:Y:S02]  /*1170*/  ISETP.GE.AND P1, PT, R8, 0x1, PT ;  /* 0x000000010800780c */ /* 0x000fe40003f26270 */
[----:B------:R-:W-:Y:S02]  /*1180*/  CS2R R24, SRZ ;  /* 0x0000000000187805 */ /* 0x000fe4000001ff00 */
[----:B------:R-:W-:Y:S01]  /*1190*/  CS2R R26, SRZ ;  /* 0x00000000001a7805 */ /* 0x000fe2000001ff00 */
[----:B------:R-:W-:Y:S01]  /*11a0*/  UIADD3 UR28, UP0, UR5, UR28, URZ ;  /* 0x0000001c051c7290 */ /* 0x000fe2000ff1e03f */
[----:B------:R-:W-:-:S02]  /*11b0*/  CS2R R28, SRZ ;  /* 0x00000000001c7805 */ /* 0x000fc4000001ff00 */
[----:B------:R-:W-:Y:S02]  /*11c0*/  CS2R R30, SRZ ;  /* 0x00000000001e7805 */ /* 0x000fe4000001ff00 */
[----:B------:R-:W-:Y:S01]  /*11d0*/  CS2R R32, SRZ ;  /* 0x0000000000207805 */ /* 0x000fe2000001ff00 */
[----:B------:R-:W-:Y:S01]  /*11e0*/  ULEA.HI.X.SX32 UR29, UR5, UR29, 0x1, UP0 ;  /* 0x0000001d051d7291 */ /* 0x000fe200080f0e3f */
[----:B------:R-:W-:Y:S01]  /*11f0*/  IMAD.MOV.U32 R34, RZ, RZ, RZ ;  /* 0x000000ffff227224 */ /* 0x000fe200078e00ff */
[----:B------:R-:W-:Y:S10]  /*1200*/  @P0 BRA `(.L_x_45) ;  /* 0x0000000000280947 */ /* 0x000ff40003800000 */
[----:B-12---:R-:W3:Y:S01]  /*1210*/  S2R R2, SR_LANEID ;  /* 0x0000000000027919 */ /* 0x006ee20000000000 */
[----:B------:R-:W-:Y:S05]  /*1220*/  WARPSYNC.ALL ;  /* 0x0000000000007948 */ /* 0x000fea0003800000 */
[----:B---34-:R-:W-:-:S05]  /*1230*/  IMAD.SHL.U32 R4, R2, 0x4, RZ ;  /* 0x0000000402047824 */ /* 0x018fca00078e00ff */
[----:B------:R-:W1:Y:S01]  /*1240*/  LDS R5, [R4+UR12] ;  /* 0x0000000c04057984 */ /* 0x000e620008000800 */
[----:B------:R-:W-:-:S05]  /*1250*/  IADD3 R2, P3, R4, UR28, RZ ;  /* 0x0000001c04027c10 */ /* 0x000fca000ff7e0ff */
[----:B------:R-:W-:-:S05]  /*1260*/  IMAD.X R3, RZ, RZ, UR29, P3 ;  /* 0x0000001dff037e24 */ /* 0x000fca00098e06ff */
[----:B-1----:R1:W2:Y:S01]  /*1270*/  ATOMG.E.EXCH.STRONG.GPU PT, RZ, [R2], R5 ;  /* 0x0000000502ff73a8 */ /* 0x0022a200041ee100 */
[----:B------:R-:W-:-:S04]  /*1280*/  DEPBAR {5,4,3,2,1,0} ;  /* 0x0000003f0000791a */ /* 0x000fc80000000000 */
[----:B------:R1:W-:Y:S01]  /*1290*/  UTMACCTL.IV [UR28] ;  /* 0x000000001c0079b9 */ /* 0x0003e20008000000 */
[----:B------:R-:W-:Y:S01]  /*12a0*/  NOP ;  /* 0x0000000000007918 */ /* 0x000fe20000000000 */
.L_x_45:
[----:B------:R-:W-:Y:S05]  /*12b0*/  @P0 BRA `(.L_x_46) ;  /* 0x00000000000c0947 */ /* 0x000fea0003800000 */
[----:B------:R0:W-:Y:S01]  /*12c0*/  UTMACMDFLUSH ;  /* 0x00000000000079b7 */ /* 0x0001e20000000000 */
[----:B------:R-:W-:Y:S05]  /*12d0*/  @P0 BRA `(.L_x_46) ;  /* 0x0000000000040947 */ /* 0x000fea0003800000 */
[----:B------:R-:W-:-:S04]  /*12e0*/  DEPBAR.LE SB0, 0x0 ;  /* 0x000080000000791a */ /* 0x000fc80000000000 */
.L_x_46:
[----:B------:R-:W-:Y:S05]  /*12f0*/  WARPSYNC.ALL ;  /* 0x0000000000007948 */ /* 0x000fea0003800000 */
[----:B--2---:R-:W-:Y:S01]  /*1300*/  BAR.SYNC.DEFER_BLOCKING 0x0 ;  /* 0x0000000000007b1d */ /* 0x004fe20000010000 */
[----:B------:R-:W-:Y:S01]  /*1310*/  USHF.L.U32 UR19, UR31, 0x6, URZ ;  /* 0x000000061f137899 */ /* 0x000fe2000800063f */
[----:B------:R-:W-:Y:S01]  /*1320*/  IMAD.MOV.U32 R35, RZ, RZ, RZ ;  /* 0x000000ffff237224 */ /* 0x000fe200078e00ff */
[----:B------:R-:W-:Y:S02]  /*1330*/  CS2R R36, SRZ ;  /* 0x0000000000247805 */ /* 0x000fe4000001ff00 */
[----:B------:R-:W-:-:S02]  /*1340*/  CS2R R38, SRZ ;  /* 0x0000000000267805 */ /* 0x000fc4000001ff00 */
[----:B------:R-:W-:Y:S01]  /*1350*/  CS2R R40, SRZ ;  /* 0x0000000000287805 */ /* 0x000fe2000001ff00 */
[----:B------:R-:W-:Y:S01]  /*1360*/  VOTEU.ALL UP0, P2 ;  /* 0x00000000003f7886 */ /* 0x000fe20001000000 */
[----:B------:R-:W-:Y:S01]  /*1370*/  UMOV UR6, 0x1 ;  /* 0x0000000100067882 */ /* 0x000fe20000000000 */
[----:B------:R-:W-:Y:S01]  /*1380*/  VOTEU.ALL UP1, P2 ;  /* 0x00000000003f7886 */ /* 0x000fe20001020000 */
[----:B------:R-:W-:Y:S01]  /*1390*/  VOTEU.ALL UP2, P2 ;  /* 0x00000000003f7886 */ /* 0x000fe20001040000 */
[----:B------:R-:W-:Y:S01]  /*13a0*/  VOTEU.ALL UP3, P2 ;  /* 0x00000000003f7886 */ /* 0x000fe20001060000 */
[----:B------:R-:W-:-:S04]  /*13b0*/  @!UP0 UIADD3 UR8, -UR6, 0x100000, URZ ;  /* 0x0010000006088890 */ /* 0x000fc8000fffe13f */
[----:B------:R-:W-:Y:S02]  /*13c0*/  @!UP0 USHF.L.U32 UR9, UR8, 0xb, URZ ;  /* 0x0000000b08098899 */ /* 0x000fe4000800063f */
[----:B------:R-:W-:Y:S01]  /*13d0*/  @!UP0 USHF.L.U32 UR8, UR8, 0x1, URZ ;  /* 0x0000000108088899 */ /* 0x000fe2000800063f */
[----:B------:R-:W-:Y:S01]  /*13e0*/  CS2R R42, SRZ ;  /* 0x00000000002a7805 */ /* 0x000fe2000001ff00 */
        /* <DEDUP_REMOVED lines=12> */
[----:B------:R-:W-:Y:S01]  /*14b0*/  VOTEU.ALL UP0, P2 ;  /* 0x00000000003f7886 */ /* 0x000fe20001000000 */
[----:B------:R-:W-:Y:S02]  /*14c0*/  CS2R R50, SRZ ;  /* 0x0000000000327805 */ /* 0x000fe4000001ff00 */
[----:B------:R-:W-:Y:S02]  /*14d0*/  CS2R R52, SRZ ;  /* 0x0000000000347805 */ /* 0x000fe4000001ff00 */
[----:B------:R-:W-:Y:S01]  /*14e0*/  CS2R R54, SRZ ;  /* 0x0000000000367805 */ /* 0x000fe2000001ff00 */
[----:B------:R-:W2:Y:S02]  /*14f0*/  FENCE.VIEW.ASYNC.S ;  /* 0x00000000000073c6 */ /* 0x000ea40000000000 */
[----:B--2---:R-:W2:Y:S02]  /*1500*/  @!UP0 SYNCS.EXCH.64 URZ, [UR12+0x8000], UR8 ;  /* 0x008000080c3f85b2 */ /* 0x004ea40008000100 */
[----:B--2---:R-:W-:Y:S06]  /*1510*/  BAR.SYNC.DEFER_BLOCKING 0x0 ;  /* 0x0000000000007b1d */ /* 0x004fec0000010000 */
[----:B------:R2:W4:Y:S02]  /*1520*/  @!UP1 SYNCS.EXCH.64 URZ, [UR12+0x8008], UR10 ;  /* 0x0080080a0c3f95b2 */ /* 0x0005240008000100 */
[----:B----4-:R-:W-:Y:S01]  /*1530*/  BAR.SYNC.DEFER_BLOCKING 0x0 ;  /* 0x0000000000007b1d */ /* 0x010fe20000010000 */
[----:B--2---:R-:W-:-:S05]  /*1540*/  USHF.L.U32 UR11, UR30, 0x6, URZ ;  /* 0x000000061e0b7899 */ /* 0x004fca000800063f */
[----:B------:R2:W4:Y:S02]  /*1550*/  @!UP2 SYNCS.EXCH.64 URZ, [UR12+0x8010], UR14 ;  /* 0x0080100e0c3fa5b2 */ /* 0x0005240008000100 */
[----:B----4-:R-:W-:Y:S06]  /*1560*/  BAR.SYNC.DEFER_BLOCKING 0x0 ;  /* 0x0000000000007b1d */ /* 0x010fec0000010000 */
[----:B------:R2:W4:Y:S01]  /*1570*/  @!UP3 SYNCS.EXCH.64 URZ, [UR12+0x8018], UR6 ;  /* 0x008018060c3fb5b2 */ /* 0x0005220008000100 */
[----:B------:R-:W-:Y:S05]  /*1580*/  @!P1 BRA `(.L_x_47) ;  /* 0x0000000400349947 */ /* 0x000fea0003800000 */
[----:B------:R-:W-:Y:S02]  /*1590*/  CS2R R24, SRZ ;  /* 0x0000000000187805 */ /* 0x000fe4000001ff00 */
[----:B------:R-:W-:Y:S02]  /*15a0*/  CS2R R26, SRZ ;  /* 0x00000000001a7805 */ /* 0x000fe4000001ff00 */
[----:B------:R-:W-:Y:S02]  /*15b0*/  CS2R R28, SRZ ;  /* 0x00000000001c7805 */ /* 0x000fe4000001ff00 */
[----:B------:R-:W-:Y:S02]  /*15c0*/  CS2R R30, SRZ ;  /* 0x00000000001e7805 */ /* 0x000fe4000001ff00 */
[----:B------:R-:W-:Y:S02]  /*15d0*/  CS2R R32, SRZ ;  /* 0x0000000000207805 */ /* 0x000fe4000001ff00 */
[----:B------:R-:W-:-:S02]  /*15e0*/  CS2R R34, SRZ ;  /* 0x0000000000227805 */ /* 0x000fc4000001ff00 */
        /* <DEDUP_REMOVED lines=9> */
[----:B------:R-:W-:Y:S01]  /*1680*/  CS2R R54, SRZ ;  /* 0x0000000000367805 */ /* 0x000fe2000001ff00 */
[----:B------:R-:W-:Y:S01]  /*1690*/  UMOV UR5, URZ ;  /* 0x0000003f00057c82 */ /* 0x000fe20008000000 */
[----:B------:R-:W-:-:S05]  /*16a0*/  UMOV UR18, URZ ;  /* 0x0000003f00127c82 */ /* 0x000fca0008000000 */
.L_x_49:
[----:B----4-:R-:W-:Y:S01]  /*16b0*/  BAR.SYNC.DEFER_BLOCKING 0x0 ;  /* 0x0000000000007b1d */ /* 0x010fe20000010000 */
[----:B------:R-:W-:Y:S01]  /*16c0*/  ULEA UR13, UR5, UR12, 0x3 ;  /* 0x0000000c050d7291 */ /* 0x000fe2000f8e183f */
[----:B-1----:R-:W-:Y:S01]  /*16d0*/  @!P2 IMAD.MOV.U32 R2, RZ, RZ, 0x2000 ;  /* 0x00002000ff02a424 */ /* 0x002fe200078e00ff */
[----:B------:R-:W-:Y:S01]  /*16e0*/  ELECT P0, URZ, PT ;  /* 0x00000000003f782f */ /* 0x000fe20003800000 */
[----:B------:R-:W-:-:S03]  /*16f0*/  ULEA UR16, UR5, UR12, 0xc ;  /* 0x0000000c05107291 */ /* 0x000fc6000f8e603f */
[----:B------:R-:W-:Y:S02]  /*1700*/  ISETP.LT.U32.AND P0, PT, R6, 0x20, P0 ;  /* 0x000000200600780c */ /* 0x000fe40000701070 */
[----:B------:R-:W-:Y:S01]  /*1710*/  ELECT P1, URZ, PT ;  /* 0x00000000003f782f */ /* 0x000fe20003820000 */
[----:B------:R-:W-:-:S03]  /*1720*/  UIADD3 UR8, UR16, 0x4000, URZ ;  /* 0x0000400010087890 */ /* 0x000fc6000fffe03f */
[----:B------:R-:W-:Y:S01]  /*1730*/  ISETP.LT.U32.AND P1, PT, R6, 0x20, P1 ;  /* 0x000000200600780c */ /* 0x000fe20000f21070 */
[----:B------:R-:W-:-:S06]  /*1740*/  UMOV UR10, UR18 ;  /* 0x00000012000a7c82 */ /* 0x000fcc0008000000 */
[----:B------:R-:W-:Y:S01]  /*1750*/  VOTEU.ANY UP0, P0 ;  /* 0x00000000003f7886 */ /* 0x000fe20000000100 */
[----:B------:R-:W-:Y:S01]  /*1760*/  VOTEU.ANY UP2, P0 ;  /* 0x00000000003f7886 */ /* 0x000fe20000040100 */
[----:B------:R1:W-:Y:S01]  /*1770*/  @!P2 SYNCS.ARRIVE.TRANS64 RZ, [UR13+0x8000], R2 ;  /* 0x00800002ffffa9a7 */ /* 0x0003e2000800000d */
[----:B------:R4:W-:Y:S06]  /*1780*/  MEMBAR.ALL.CTA ;  /* 0x0000000000007992 */ /* 0x0009ec0000008000 */
[----:B----4-:R-:W4:Y:S01]  /*1790*/  FENCE.VIEW.ASYNC.S ;  /* 0x00000000000073c6 */ /* 0x010f220000000000 */
[----:B------:R-:W-:Y:S01]  /*17a0*/  @UP0 UIADD3 UR17, UR13, 0x8000, URZ ;  /* 0x000080000d110890 */ /* 0x000fe2000fffe03f */
[----:B--2---:R-:W-:Y:S01]  /*17b0*/  @UP0 UMOV UR6, UR24 ;  /* 0x0000001800060c82 */ /* 0x004fe20008000000 */
[----:B------:R-:W-:Y:S01]  /*17c0*/  @UP0 UMOV UR7, UR25 ;  /* 0x0000001900070c82 */ /* 0x000fe20008000000 */
[----:B----4-:R-:W-:Y:S01]  /*17d0*/  VOTEU.ANY UP1, P1 ;  /* 0x00000000003f7886 */ /* 0x010fe20000820100 */
[----:B------:R-:W-:Y:S01]  /*17e0*/  VOTEU.ANY UP3, P1 ;  /* 0x00000000003f7886 */ /* 0x000fe20000860100 */
[----:B-1----:R-:W-:-:S03]  /*17f0*/  IMAD.U32 R2, RZ, RZ, UR4 ;  /* 0x00000004ff027e24 */ /* 0x002fc6000f8e00ff */
[----:B------:R-:W-:Y:S01]  /*1800*/  @UP1 UIADD3 UR9, UR13, 0x8000, URZ ;  /* 0x000080000d091890 */ /* 0x000fe2000fffe03f */
[----:B------:R-:W-:Y:S01]  /*1810*/  @UP1 UMOV UR14, UR26 ;  /* 0x0000001a000e1c82 */ /* 0x000fe20008000000 */
[----:B------:R-:W-:Y:S01]  /*1820*/  @UP1 UMOV UR15, UR27 ;  /* 0x0000001b000f1c82 */ /* 0x000fe20008000000 */
[----:B------:R-:W-:Y:S01]  /*1830*/  SHF.L.U32 R2, R2, 0x1f, RZ ;  /* 0x0000001f02027819 */ /* 0x000fe200000006ff */
[----:B------:R-:W-:Y:S06]  /*1840*/  BAR.SYNC.DEFER_BLOCKING 0x0 ;  /* 0x0000000000007b1d */ /* 0x000fec0000010000 */
[----:B------:R1:W-:Y:S02]  /*1850*/  @UP2 UTMALDG.2D [UR16], [UR6] ;  /* 0x00000010060025b4 */ /* 0x0003e40008008000 */
[----:B------:R-:W-:Y:S06]  /*1860*/  BAR.SYNC.DEFER_BLOCKING 0x0 ;  /* 0x0000000000007b1d */ /* 0x000fec0000010000 */
[----:B------:R1:W-:Y:S02]  /*1870*/  @UP3 UTMALDG.2D [UR8], [UR14] ;  /* 0x000000080e0035b4 */ /* 0x0003e40008008000 */
[----:B------:R-:W-:Y:S06]  /*1880*/  BAR.SYNC.DEFER_BLOCKING 0x0 ;  /* 0x0000000000007b1d */ /* 0x000fec0000010000 */
[----:B------:R-:W2:Y:S02]  /*1890*/  SYNCS.PHASECHK.TRANS64.TRYWAIT P0, [UR13+0x8000], R2 ;  /* 0x00800002ff0075a7 */ /* 0x000ea4000800014d */
[----:B-12---:R-:W-:Y:S05]  /*18a0*/  @!P0 BRA `(.L_x_48) ;  /* 0x00000004005c8947 */ /* 0x006fea0003800000 */
.L_x_50:
[----:B------:R-:W-:Y:S01]  /*18b0*/  USHF.R.U32.HI UR6, URZ, 0x4, UR16 ;  /* 0x000000043f067899 */ /* 0x000fe20008011610 */
[----:B------:R-:W-:Y:S02]  /*18c0*/  WARPGROUP.DEPBAR.LE gsb0, 0x0 ;  /* 0x00008000000079c5 */ /* 0x000fe40000010000 */
[----:B------:R-:W-:Y:S01]  /*18d0*/  USHF.R.U32.HI UR8, URZ, 0x4, UR8 ;  /* 0x000000043f087899 */ /* 0x000fe20008011608 */
[----:B------:R-:W-:Y:S01]  /*18e0*/  WARPGROUP.ARRIVE ;  /* 0x00000000000079c5 */ /* 0x000fe20000000000 */
[----:B------:R-:W-:Y:S01]  /*18f0*/  USGXT.U32 UR6, UR6, 0xe ;  /* 0x0000000e0606789a */ /* 0x000fe20008000000 */
[----:B------:R-:W1:Y:S01]  /*1900*/  LDC R2, c[0x0][0x230] ;  /* 0x00008c00ff027b82 */ /* 0x000e620000000800 */
[----:B------:R-:W-:Y:S01]  /*1910*/  USGXT.U32 UR8, UR8, 0xe ;  /* 0x0000000e0808789a */ /* 0x000fe20008000000 */
[----:B------:R-:W-:Y:S01]  /*1920*/  UMOV UR21, 0x80000020 ;  /* 0x8000002000157882 */ /* 0x000fe20000000000 */
[----:B------:R-:W-:Y:S01]  /*1930*/  UMOV UR23, 0x80000020 ;  /* 0x8000002000177882 */ /* 0x000fe20000000000 */
[----:B------:R-:W-:-:S02]  /*1940*/  UIADD3 UR18, UR18, 0x20, URZ ;  /* 0x0000002012127890 */ /* 0x000fc4000fffe03f */
[----:B------:R-:W-:Y:S02]  /*1950*/  UMOV UR20, UR6 ;  /* 0x0000000600147c82 */ /* 0x000fe40008000000 */
[----:B------:R-:W-:Y:S01]  /*1960*/  UMOV UR22, UR8 ;  /* 0x0000000800167c82 */ /* 0x000fe20008000000 */
[----:B------:R-:W-:Y:S01]  /*1970*/  UMOV UR7, URZ ;  /* 0x0000003f00077c82 */ /* 0x000fe20008000000 */
[----:B------:R-:W-:Y:S01]  /*1980*/  HGMMA.64x64x16.F32.BF16 R24, gdesc[UR20], R24 ;  /* 0x00e00000141879f0 */ /* 0x000fe20008701818 */
[----:B------:R-:W-:Y:S01]  /*1990*/  UMOV UR22, 0xfffffffe ;  /* 0xfffffffe00167882 */ /* 0x000fe20000000000 */
[----:B------:R-:W-:Y:S01]  /*19a0*/  UMOV UR23, 0x7fffffdf ;  /* 0x7fffffdf00177882 */ /* 0x000fe20000000000 */
[----:B------:R-:W-:Y:S01]  /*19b0*/  UIADD3 UR5, UR5, 0x1, URZ ;  /* 0x0000000105057890 */ /* 0x000fe2000fffe03f */
[----:B------:R-:W-:Y:S01]  /*19c0*/  UMOV UR9, URZ ;  /* 0x0000003f00097c82 */ /* 0x000fe20008000000 */
[----:B------:R-:W-:Y:S02]  /*19d0*/  UIADD3.64 UR20, UR6, -UR22, URZ ;  /* 0x8000001606147297 */ /* 0x000fe4000fffe03f */
[----:B------:R-:W-:-:S02]  /*19e0*/  UIADD3.64 UR22, UR8, -UR22, URZ ;  /* 0x8000001608167297 */ /* 0x000fc4000fffe03f */
[----:B------:R-:W-:Y:S01]  /*19f0*/  UISETP.NE.U32.AND UP0, UPT, UR5, 0x4, UPT ;  /* 0x000000040500788c */ /* 0x000fe2000bf05070 */
[----:B-1----:R-:W-:-:S03]  /*1a00*/  ISETP.LE.AND P0, PT, R2, UR18, PT ;  /* 0x0000001202007c0c */ /* 0x002fc6000bf03270 */
[----:B------:R-:W-:Y:S02]  /*1a10*/  USEL UR6, URZ, 0x1, UP0 ;  /* 0x000000013f067887 */ /* 0x000fe40008000000 */
[----:B------:R-:W-:Y:S02]  /*1a20*/  USEL UR5, UR5, URZ, UP0 ;  /* 0x0000003f05057287 */ /* 0x000fe40008000000 */
[----:B------:R-:W-:Y:S01]  /*1a30*/  ULOP3.LUT UR4, UR4, UR6, URZ, 0x3c, !UPT ;  /* 0x0000000604047292 */ /* 0x000fe2000f8e3c3f */
[----:B------:R-:W-:Y:S05]  /*1a40*/  HGMMA.64x64x16.F32.BF16 R24, gdesc[UR20], R24, gsb0 ;  /* 0x00e00000141879f0 */ /* 0x000fea0008001818 */
[----:B------:R-:W-:Y:S06]  /*1a50*/  @!P0 BRA `(.L_x_49) ;  /* 0xfffffffc00148947 */ /* 0x000fec000383ffff */
.L_x_47:
[----:B------:R-:W-:Y:S02]  /*1a60*/  WARPGROUP.DEPBAR.LE gsb0, 0x0 ;  /* 0x00008000000079c5 */ /* 0x000fe40000010000 */
[----:B----4-:R-:W-:Y:S01]  /*1a70*/  BAR.SYNC.DEFER_BLOCKING 0x0 ;  /* 0x0000000000007b1d */ /* 0x010fe20000010000 */
[C---:B-1----:R-:W-:Y:S01]  /*1a80*/  IMAD.SHL.U32 R2, R0.reuse, 0x80, RZ ;  /* 0x0000008000027824 */ /* 0x042fe200078e00ff */
[----:B------:R-:W-:Y:S01]  /*1a90*/  F2FP.BF16.F32.PACK_AB R24, R25, R24 ;  /* 0x000000181918723e */ /* 0x000fe200000010ff */
[----:B------:R-:W-:Y:S01]  /*1aa0*/  IMAD.SHL.U32 R3, R0, 0x40, RZ ;  /* 0x0000004000037824 */ /* 0x000fe200078e00ff */
[----:B------:R-:W-:Y:S02]  /*1ab0*/  F2FP.BF16.F32.PACK_AB R25, R27, R26 ;  /* 0x0000001a1b19723e */ /* 0x000fe400000010ff */
[----:B------:R-:W-:Y:S02]  /*1ac0*/  ELECT P0, URZ, PT ;  /* 0x00000000003f782f */ /* 0x000fe40003800000 */
[----:B------:R-:W-:Y:S01]  /*1ad0*/  LOP3.LUT R2, R2, 0x780, RZ, 0xc0, !PT ;  /* 0x0000078002027812 */ /* 0x000fe200078ec0ff */
[----:B------:R-:W-:Y:S01]  /*1ae0*/  UMOV UR13, UR11 ;  /* 0x0000000b000d7c82 */ /* 0x000fe20008000000 */
[----:B------:R-:W-:Y:S01]  /*1af0*/  F2FP.BF16.F32.PACK_AB R32, R33, R32 ;  /* 0x000000202120723e */ /* 0x000fe200000010ff */
[----:B--2---:R-:W-:Y:S01]  /*1b00*/  UMOV UR14, UR19 ;  /* 0x00000013000e7c82 */ /* 0x004fe20008000000 */
[----:B---3--:R-:W-:Y:S01]  /*1b10*/  LOP3.LUT R4, R2, 0x1800, R3, 0xf8, !PT ;  /* 0x0000180002047812 */ /* 0x008fe200078ef803 */
[----:B------:R-:W-:Y:S01]  /*1b20*/  IMAD.SHL.U32 R2, R0, 0x10, RZ ;  /* 0x0000001000027824 */ /* 0x000fe200078e00ff */
[----:B------:R-:W-:-:S02]  /*1b30*/  F2FP.BF16.F32.PACK_AB R26, R29, R28 ;  /* 0x0000001c1d1a723e */ /* 0x000fc400000010ff */
[----:B------:R-:W-:Y:S02]  /*1b40*/  F2FP.BF16.F32.PACK_AB R27, R31, R30 ;  /* 0x0000001e1f1b723e */ /* 0x000fe400000010ff */
[----:B------:R-:W-:Y:S02]  /*1b50*/  LOP3.LUT R3, R2, 0x70, RZ, 0xc0, !PT ;  /* 0x0000007002037812 */ /* 0x000fe400078ec0ff */
[----:B------:R-:W-:Y:S02]  /*1b60*/  F2FP.BF16.F32.PACK_AB R33, R35, R34 ;  /* 0x000000222321723e */ /* 0x000fe400000010ff */
[----:B------:R-:W-:Y:S02]  /*1b70*/  LOP3.LUT R3, R3, 0x10, R0, 0x78, !PT ;  /* 0x0000001003037812 */ /* 0x000fe400078e7800 */
[----:B------:R-:W-:Y:S01]  /*1b80*/  F2FP.BF16.F32.PACK_AB R40, R41, R40 ;  /* 0x000000282928723e */ /* 0x000fe200000010ff */
[----:B------:R-:W1:Y:S02]  /*1b90*/  @!P2 SYNCS.CCTL.IV [UR12+0x8000] ;  /* 0x00800000ff00a9b1 */ /* 0x000e64000800000c */
[----:B-1----:R-:W-:Y:S01]  /*1ba0*/  BAR.SYNC.DEFER_BLOCKING 0x0 ;  /* 0x0000000000007b1d */ /* 0x002fe20000010000 */
[----:B------:R-:W-:-:S02]  /*1bb0*/  LOP3.LUT R3, R4, R3, RZ, 0xfc, !PT ;  /* 0x0000000304037212 */ /* 0x000fc400078efcff */
[----:B------:R-:W-:Y:S02]  /*1bc0*/  F2FP.BF16.F32.PACK_AB R34, R37, R36 ;  /* 0x000000242522723e */ /* 0x000fe400000010ff */
[C---:B------:R-:W-:Y:S01]  /*1bd0*/  LOP3.LUT R2, R3.reuse, 0x20, RZ, 0x3c, !PT ;  /* 0x0000002003027812 */ /* 0x040fe200078e3cff */
[C---:B------:R-:W-:Y:S01]  /*1be0*/  VIADD R0, R3.reuse, UR12 ;  /* 0x0000000c03007c36 */ /* 0x040fe20008000000 */
[C---:B------:R-:W-:Y:S02]  /*1bf0*/  LOP3.LUT R4, R3.reuse, 0x40, RZ, 0x3c, !PT ;  /* 0x0000004003047812 */ /* 0x040fe400078e3cff */
[----:B------:R-:W-:Y:S01]  /*1c00*/  LOP3.LUT R3, R3, 0x60, RZ, 0x3c, !PT ;  /* 0x0000006003037812 */ /* 0x000fe200078e3cff */
[----:B------:R-:W-:Y:S01]  /*1c10*/  VIADD R2, R2, UR12 ;  /* 0x0000000c02027c36 */ /* 0x000fe20008000000 */
[----:B------:R-:W-:Y:S01]  /*1c20*/  F2FP.BF16.F32.PACK_AB R35, R39, R38 ;  /* 0x000000262723723e */ /* 0x000fe200000010ff */
[----:B------:R-:W-:Y:S01]  /*1c30*/  VIADD R4, R4, UR12 ;  /* 0x0000000c04047c36 */ /* 0x000fe20008000000 */
[----:B------:R-:W-:Y:S01]  /*1c40*/  F2FP.BF16.F32.PACK_AB R41, R43, R42 ;  /* 0x0000002a2b29723e */ /* 0x000fe200000010ff */
[----:B------:R-:W-:Y:S01]  /*1c50*/  VIADD R3, R3, UR12 ;  /* 0x0000000c03037c36 */ /* 0x000fe20008000000 */
[----:B------:R-:W-:-:S02]  /*1c60*/  F2FP.BF16.F32.PACK_AB R48, R49, R48 ;  /* 0x000000303130723e */ /* 0x000fc400000010ff */
[----:B------:R-:W-:Y:S02]  /*1c70*/  F2FP.BF16.F32.PACK_AB R42, R45, R44 ;  /* 0x0000002c2d2a723e */ /* 0x000fe400000010ff */
[----:B------:R-:W-:Y:S02]  /*1c80*/  F2FP.BF16.F32.PACK_AB R43, R47, R46 ;  /* 0x0000002e2f2b723e */ /* 0x000fe400000010ff */
[----:B------:R-:W-:Y:S02]  /*1c90*/  F2FP.BF16.F32.PACK_AB R49, R51, R50 ;  /* 0x000000323331723e */ /* 0x000fe400000010ff */
[----:B------:R-:W-:Y:S01]  /*1ca0*/  F2FP.BF16.F32.PACK_AB R50, R53, R52 ;  /* 0x000000343532723e */ /* 0x000fe200000010ff */
[----:B------:R-:W1:Y:S02]  /*1cb0*/  @!P2 SYNCS.CCTL.IV [UR12+0x8008] ;  /* 0x00800800ff00a9b1 */ /* 0x000e64000800000c */
[----:B-1----:R-:W-:Y:S01]  /*1cc0*/  BAR.SYNC.DEFER_BLOCKING 0x0 ;  /* 0x0000000000007b1d */ /* 0x002fe20000010000 */
[----:B------:R-:W-:-:S02]  /*1cd0*/  F2FP.BF16.F32.PACK_AB R51, R55, R54 ;  /* 0x000000363733723e */ /* 0x000fc400000010ff */
[----:B------:R-:W-:-:S13]  /*1ce0*/  ISETP.LT.U32.AND P0, PT, R6, 0x20, P0 ;  /* 0x000000200600780c */ /* 0x000fda0000701070 */
[----:B------:R-:W-:Y:S01]  /*1cf0*/  VOTEU.ANY UP0, P0 ;  /* 0x00000000003f7886 */ /* 0x000fe20000000100 */
[----:B------:R-:W-:-:S04]  /*1d00*/  VOTEU.ANY UP1, P0 ;  /* 0x00000000003f7886 */ /* 0x000fc80000020100 */
[----:B------:R-:W-:Y:S01]  /*1d10*/  @UP0 UMOV UR6, UR28 ;  /* 0x0000001c00060c82 */ /* 0x000fe20008000000 */
[----:B------:R-:W-:Y:S01]  /*1d20*/  @UP0 UMOV UR7, UR29 ;  /* 0x0000001d00070c82 */ /* 0x000fe20008000000 */
[----:B------:R-:W1:Y:S02]  /*1d30*/  @!P2 SYNCS.CCTL.IV [UR12+0x8010] ;  /* 0x00801000ff00a9b1 */ /* 0x000e64000800000c */
[----:B-1----:R-:W-:Y:S06]  /*1d40*/  BAR.SYNC.DEFER_BLOCKING 0x0 ;  /* 0x0000000000007b1d */ /* 0x002fec0000010000 */
[----:B------:R-:W1:Y:S02]  /*1d50*/  @!P2 SYNCS.CCTL.IV [UR12+0x8018] ;  /* 0x00801800ff00a9b1 */ /* 0x000e64000800000c */
[----:B-1----:R-:W-:Y:S04]  /*1d60*/  STSM.16.M88.4 [R0], R24 ;  /* 0x0000001800007844 */ /* 0x002fe80000000200 */
[----:B------:R-:W-:Y:S04]  /*1d70*/  STSM.16.M88.4 [R2], R32 ;  /* 0x0000002002007844 */ /* 0x000fe80000000200 */
[----:B------:R-:W-:Y:S04]  /*1d80*/  STSM.16.M88.4 [R4], R40 ;  /* 0x0000002804007844 */ /* 0x000fe80000000200 */
[----:B------:R-:W-:Y:S01]  /*1d90*/  STSM.16.M88.4 [R3], R48 ;  /* 0x0000003003007844 */ /* 0x000fe20000000200 */
[----:B------:R1:W-:Y:S06]  /*1da0*/  MEMBAR.ALL.CTA ;  /* 0x0000000000007992 */ /* 0x0003ec0000008000 */
[----:B-1----:R-:W1:Y:S02]  /*1db0*/  FENCE.VIEW.ASYNC.S ;  /* 0x00000000000073c6 */ /* 0x002e640000000000 */
[----:B-1----:R-:W-:Y:S06]  /*1dc0*/  BAR.SYNC.DEFER_BLOCKING 0x0 ;  /* 0x0000000000007b1d */ /* 0x002fec0000010000 */
[----:B------:R1:W-:Y:S01]  /*1dd0*/  @UP1 UTMASTG.2D [UR12], [UR6] ;  /* 0x0000000c060013b5 */ /* 0x0003e20008008000 */
[----:B------:R0:W-:Y:S01]  /*1de0*/  UTMACMDFLUSH ;  /* 0x00000000000079b7 */ /* 0x0001e20000000000 */
[----:B------:R-:W-:-:S04]  /*1df0*/  DEPBAR.LE SB0, 0x0 ;  /* 0x000080000000791a */ /* 0x000fc80000000000 */
[----:B------:R-:W-:Y:S06]  /*1e00*/  BAR.SYNC.DEFER_BLOCKING 0x0 ;  /* 0x0000000000007b1d */ /* 0x000fec0000010000 */
[----:B-1----:R-:W-:Y:S05]  /*1e10*/  EXIT ;  /* 0x000000000000794d */ /* 0x002fea0003800000 */
.L_x_48:
[----:B------:R-:W1:Y:S02]  /*1e20*/  SYNCS.PHASECHK.TRANS64.TRYWAIT P0, [UR13+0x8000], R2 ;  /* 0x00800002ff0075a7 */ /* 0x000e64000800014d */
[----:B-1----:R-:W-:Y:S05]  /*1e30*/  @!P0 BRA `(.L_x_48) ;  /* 0xfffffffc00f88947 */ /* 0x002fea000383ffff */
[----:B------:R-:W-:Y:S05]  /*1e40*/  BRA `(.L_x_50) ;  /* 0xfffffff800987947 */ /* 0x000fea000383ffff */
.L_x_51:
[----:B------:R-:W-:-:S00]  /*1e50*/  BRA `(.L_x_51) ;  /* 0xfffffffc00fc7947 */ /* 0x000fc0000383ffff */
[----:B------:R-:W-:-:S00]  /*1e60*/  NOP ;  /* 0x0000000000007918 */ /* 0x000fc00000000000 */
        /* <DEDUP_REMOVED lines=9> */
.L_x_52:


//--------------------- .nv.shared.gluon_wgmma    --------------------------
	.section	.nv.shared.gluon_wgmma,"aw",@nobits
	.sectionflags	@""
	.align	16
	.zero		1024


//--------------------- .nv.shared.reserved.0     --------------------------
	.section	.nv.shared.reserved.0,"aw",@nobits
	.weak		__nv_reservedSMEM_offset_0_alias
	.size		__nv_reservedSMEM_offset_0_alias, 0, 0
	.other		__nv_reservedSMEM_offset_0_alias,@"STO_CUDA_RESERVED_SHARED STV_DEFAULT"
__nv_reservedSMEM_offset_0_alias:
	.zero		0


//--------------------- .nv.constant0.gluon_wgmma --------------------------
	.section	.nv.constant0.gluon_wgmma,"a",@progbits
	.sectionflags	@""
	.align	4
.nv.constant0.gluon_wgmma:
	.zero		608


//--------------------- SYMBOLS --------------------------

	.type		.nv.reservedSmem.offset0,@object
	.size		.nv.reservedSmem.offset0,0x4
